//
// Generated by NVIDIA NVVM Compiler
//
// Compiler Build ID: CL-36424714
// Cuda compilation tools, release 13.0, V13.0.88
// Based on NVVM 20.0.0
//

.version 9.0
.target sm_100
.address_size 64

	// .globl	_Z17debugKernelPrintfPfi
.extern .func  (.param .b32 func_retval0) vprintf
(
	.param .b64 vprintf_param_0,
	.param .b64 vprintf_param_1
)
;
.extern .func __assertfail
(
	.param .b64 __assertfail_param_0,
	.param .b64 __assertfail_param_1,
	.param .b32 __assertfail_param_2,
	.param .b64 __assertfail_param_3,
	.param .b64 __assertfail_param_4
)
;
// _ZZ19debugKernelDetailedPfiE4smem has been demoted
// _ZZ24buggyKernelUninitializedPfiE4smem has been demoted
// _ZZ23buggyKernelBankConflictPfS_iE10smem_fixed has been demoted
.global .align 1 .b8 __unnamed_1[32] = {118, 111, 105, 100, 32, 97, 115, 115, 101, 114, 116, 75, 101, 114, 110, 101, 108, 40, 102, 108, 111, 97, 116, 32, 42, 44, 32, 105, 110, 116, 41};
.global .align 1 .u8 g_errorFlag;
.global .align 4 .u32 g_errorThread = -1;
.global .align 1 .b8 $str[45] = {91, 84, 104, 114, 101, 97, 100, 32, 37, 100, 93, 32, 66, 108, 111, 99, 107, 61, 37, 100, 44, 32, 84, 104, 114, 101, 97, 100, 61, 37, 100, 44, 32, 86, 97, 108, 117, 101, 61, 37, 46, 50, 102, 10};
.global .align 1 .b8 $str$1[36] = {232, 173, 166, 229, 145, 138, 58, 32, 100, 97, 116, 97, 91, 37, 100, 93, 32, 61, 32, 37, 46, 50, 102, 32, 230, 152, 175, 232, 180, 159, 230, 149, 176, 33, 10};
.global .align 1 .b8 $str$2[32] = {87, 97, 114, 112, 32, 37, 100, 32, 40, 231, 186, 191, 231, 168, 139, 32, 37, 100, 45, 37, 100, 41, 58, 32, 230, 180, 187, 232, 183, 131, 10};
.global .align 1 .b8 $str$3[58] = {66, 108, 111, 99, 107, 32, 48, 32, 229, 133, 177, 228, 186, 171, 229, 134, 133, 229, 173, 152, 229, 137, 141, 32, 52, 32, 228, 184, 170, 229, 128, 188, 58, 32, 37, 46, 50, 102, 44, 32, 37, 46, 50, 102, 44, 32, 37, 46, 50, 102, 44, 32, 37, 46, 50, 102, 10};
.global .align 1 .b8 $str$4[43] = {100, 97, 116, 97, 91, 116, 105, 100, 93, 32, 62, 61, 32, 48, 46, 48, 102, 32, 38, 38, 32, 34, 230, 149, 176, 230, 141, 174, 229, 191, 133, 233, 161, 187, 233, 157, 158, 232, 180, 159, 33, 34};
.global .align 1 .b8 $str$5[27] = {47, 116, 109, 112, 47, 115, 97, 115, 115, 95, 99, 117, 95, 100, 105, 103, 51, 119, 100, 108, 105, 47, 107, 46, 99, 117};
.global .align 4 .b8 __cudart_i2opi_f[24] = {65, 144, 67, 60, 153, 149, 98, 219, 192, 221, 52, 245, 209, 87, 39, 252, 41, 21, 68, 78, 110, 131, 249, 162};

.visible .entry _Z17debugKernelPrintfPfi(
	.param .u64 .ptr .align 1 _Z17debugKernelPrintfPfi_param_0,
	.param .u32 _Z17debugKernelPrintfPfi_param_1
)
{
	.local .align 8 .b8 	__local_depot0[24];
	.reg .b64 	%SP;
	.reg .b64 	%SPL;
	.reg .pred 	%p<4>;
	.reg .b32 	%r<10>;
	.reg .b32 	%f<3>;
	.reg .b64 	%rd<13>;
	.reg .b64 	%fd<3>;

	mov.u64 	%SPL, __local_depot0;
	cvta.local.u64 	%SP, %SPL;
	ld.param.u64 	%rd3, [_Z17debugKernelPrintfPfi_param_0];
	ld.param.u32 	%r4, [_Z17debugKernelPrintfPfi_param_1];
	cvta.to.global.u64 	%rd4, %rd3;
	add.u64 	%rd5, %SP, 0;
	add.u64 	%rd1, %SPL, 0;
	mov.u32 	%r1, %ctaid.x;
	mov.u32 	%r5, %ntid.x;
	mov.u32 	%r2, %tid.x;
	mad.lo.s32 	%r3, %r1, %r5, %r2;
	setp.gt.s32 	%p1, %r3, 4;
	mul.wide.s32 	%rd6, %r3, 4;
	add.s64 	%rd2, %rd4, %rd6;
	@%p1 bra 	$L__BB0_2;
	ld.global.f32 	%f2, [%rd2];
	cvt.f64.f32 	%fd1, %f2;
	st.local.v2.u32 	[%rd1], {%r3, %r1};
	st.local.u32 	[%rd1+8], %r2;
	st.local.f64 	[%rd1+16], %fd1;
	mov.u64 	%rd7, $str;
	cvta.global.u64 	%rd8, %rd7;
	{ // callseq 0, 0
	.param .b64 param0;
	st.param.b64 	[param0], %rd8;
	.param .b64 param1;
	st.param.b64 	[param1], %rd5;
	.param .b32 retval0;
	call.uni (retval0), 
	vprintf, 
	(
	param0, 
	param1
	);
	ld.param.b32 	%r6, [retval0];
	} // callseq 0
$L__BB0_2:
	setp.ge.s32 	%p2, %r3, %r4;
	@%p2 bra 	$L__BB0_5;
	ld.global.f32 	%f1, [%rd2];
	setp.geu.f32 	%p3, %f1, 0f00000000;
	@%p3 bra 	$L__BB0_5;
	cvt.f64.f32 	%fd2, %f1;
	st.local.u32 	[%rd1], %r3;
	st.local.f64 	[%rd1+8], %fd2;
	mov.u64 	%rd10, $str$1;
	cvta.global.u64 	%rd11, %rd10;
	{ // callseq 1, 0
	.param .b64 param0;
	st.param.b64 	[param0], %rd11;
	.param .b64 param1;
	st.param.b64 	[param1], %rd5;
	.param .b32 retval0;
	call.uni (retval0), 
	vprintf, 
	(
	param0, 
	param1
	);
	ld.param.b32 	%r8, [retval0];
	} // callseq 1
$L__BB0_5:
	ret;

}
	// .globl	_Z19debugKernelDetailedPfi
.visible .entry _Z19debugKernelDetailedPfi(
	.param .u64 .ptr .align 1 _Z19debugKernelDetailedPfi_param_0,
	.param .u32 _Z19debugKernelDetailedPfi_param_1
)
{
	.local .align 16 .b8 	__local_depot1[32];
	.reg .b64 	%SP;
	.reg .b64 	%SPL;
	.reg .pred 	%p<8>;
	.reg .b32 	%r<18>;
	.reg .b32 	%f<6>;
	.reg .b64 	%rd<13>;
	.reg .b64 	%fd<5>;
	// demoted variable
	.shared .align 4 .b8 _ZZ19debugKernelDetailedPfiE4smem[1024];
	mov.u64 	%SPL, __local_depot1;
	cvta.local.u64 	%SP, %SPL;
	ld.param.u64 	%rd2, [_Z19debugKernelDetailedPfi_param_0];
	ld.param.u32 	%r4, [_Z19debugKernelDetailedPfi_param_1];
	add.u64 	%rd3, %SP, 0;
	add.u64 	%rd1, %SPL, 0;
	mov.u32 	%r1, %ctaid.x;
	mov.u32 	%r5, %ntid.x;
	mov.u32 	%r2, %tid.x;
	mad.lo.s32 	%r3, %r1, %r5, %r2;
	and.b32  	%r6, %r3, 31;
	setp.ne.s32 	%p1, %r6, 0;
	setp.gt.s32 	%p2, %r3, 95;
	or.pred  	%p3, %p2, %p1;
	@%p3 bra 	$L__BB1_2;
	shr.s32 	%r7, %r3, 5;
	or.b32  	%r8, %r3, 31;
	st.local.v2.u32 	[%rd1], {%r7, %r3};
	st.local.u32 	[%rd1+8], %r8;
	mov.u64 	%rd4, $str$2;
	cvta.global.u64 	%rd5, %rd4;
	{ // callseq 2, 0
	.param .b64 param0;
	st.param.b64 	[param0], %rd5;
	.param .b64 param1;
	st.param.b64 	[param1], %rd3;
	.param .b32 retval0;
	call.uni (retval0), 
	vprintf, 
	(
	param0, 
	param1
	);
	ld.param.b32 	%r9, [retval0];
	} // callseq 2
$L__BB1_2:
	setp.ge.s32 	%p4, %r3, %r4;
	setp.gt.u32 	%p5, %r2, 255;
	or.pred  	%p6, %p4, %p5;
	@%p6 bra 	$L__BB1_4;
	cvta.to.global.u64 	%rd7, %rd2;
	mul.wide.s32 	%rd8, %r3, 4;
	add.s64 	%rd9, %rd7, %rd8;
	ld.global.f32 	%f1, [%rd9];
	shl.b32 	%r12, %r2, 2;
	mov.u32 	%r13, _ZZ19debugKernelDetailedPfiE4smem;
	add.s32 	%r14, %r13, %r12;
	st.shared.f32 	[%r14], %f1;
$L__BB1_4:
	bar.sync 	0;
	or.b32  	%r15, %r2, %r1;
	setp.ne.s32 	%p7, %r15, 0;
	@%p7 bra 	$L__BB1_6;
	ld.shared.f32 	%f2, [_ZZ19debugKernelDetailedPfiE4smem];
	cvt.f64.f32 	%fd1, %f2;
	ld.shared.f32 	%f3, [_ZZ19debugKernelDetailedPfiE4smem+4];
	cvt.f64.f32 	%fd2, %f3;
	ld.shared.f32 	%f4, [_ZZ19debugKernelDetailedPfiE4smem+8];
	cvt.f64.f32 	%fd3, %f4;
	ld.shared.f32 	%f5, [_ZZ19debugKernelDetailedPfiE4smem+12];
	cvt.f64.f32 	%fd4, %f5;
	st.local.v2.f64 	[%rd1], {%fd1, %fd2};
	st.local.v2.f64 	[%rd1+16], {%fd3, %fd4};
	mov.u64 	%rd10, $str$3;
	cvta.global.u64 	%rd11, %rd10;
	{ // callseq 3, 0
	.param .b64 param0;
	st.param.b64 	[param0], %rd11;
	.param .b64 param1;
	st.param.b64 	[param1], %rd3;
	.param .b32 retval0;
	call.uni (retval0), 
	vprintf, 
	(
	param0, 
	param1
	);
	ld.param.b32 	%r16, [retval0];
	} // callseq 3
$L__BB1_6:
	ret;

}
	// .globl	_Z14buggyKernelOOBPfi
.visible .entry _Z14buggyKernelOOBPfi(
	.param .u64 .ptr .align 1 _Z14buggyKernelOOBPfi_param_0,
	.param .u32 _Z14buggyKernelOOBPfi_param_1
)
{
	.reg .pred 	%p<2>;
	.reg .b32 	%r<6>;
	.reg .b32 	%f<3>;
	.reg .b64 	%rd<5>;

	ld.param.u64 	%rd1, [_Z14buggyKernelOOBPfi_param_0];
	ld.param.u32 	%r2, [_Z14buggyKernelOOBPfi_param_1];
	mov.u32 	%r3, %ctaid.x;
	mov.u32 	%r4, %ntid.x;
	mov.u32 	%r5, %tid.x;
	mad.lo.s32 	%r1, %r3, %r4, %r5;
	setp.ge.s32 	%p1, %r1, %r2;
	@%p1 bra 	$L__BB2_2;
	cvta.to.global.u64 	%rd2, %rd1;
	mul.wide.s32 	%rd3, %r1, 4;
	add.s64 	%rd4, %rd2, %rd3;
	ld.global.f32 	%f1, [%rd4];
	add.f32 	%f2, %f1, %f1;
	st.global.f32 	[%rd4], %f2;
$L__BB2_2:
	ret;

}
	// .globl	_Z24buggyKernelUninitializedPfi
.visible .entry _Z24buggyKernelUninitializedPfi(
	.param .u64 .ptr .align 1 _Z24buggyKernelUninitializedPfi_param_0,
	.param .u32 _Z24buggyKernelUninitializedPfi_param_1
)
{
	.reg .pred 	%p<4>;
	.reg .b32 	%r<9>;
	.reg .b32 	%f<3>;
	.reg .b64 	%rd<5>;
	// demoted variable
	.shared .align 4 .b8 _ZZ24buggyKernelUninitializedPfiE4smem[1024];
	ld.param.u64 	%rd1, [_Z24buggyKernelUninitializedPfi_param_0];
	ld.param.u32 	%r3, [_Z24buggyKernelUninitializedPfi_param_1];
	mov.u32 	%r4, %ctaid.x;
	mov.u32 	%r5, %ntid.x;
	mov.u32 	%r6, %tid.x;
	mad.lo.s32 	%r1, %r4, %r5, %r6;
	setp.gt.u32 	%p1, %r6, 255;
	shl.b32 	%r7, %r6, 2;
	mov.u32 	%r8, _ZZ24buggyKernelUninitializedPfiE4smem;
	add.s32 	%r2, %r8, %r7;
	@%p1 bra 	$L__BB3_2;
	setp.lt.s32 	%p2, %r1, %r3;
	selp.f32 	%f1, 0f3F800000, 0f00000000, %p2;
	st.shared.f32 	[%r2], %f1;
$L__BB3_2:
	bar.sync 	0;
	setp.ge.s32 	%p3, %r1, %r3;
	@%p3 bra 	$L__BB3_4;
	ld.shared.f32 	%f2, [%r2];
	cvta.to.global.u64 	%rd2, %rd1;
	mul.wide.s32 	%rd3, %r1, 4;
	add.s64 	%rd4, %rd2, %rd3;
	st.global.f32 	[%rd4], %f2;
$L__BB3_4:
	ret;

}
	// .globl	_Z15buggyKernelRacePi
.visible .entry _Z15buggyKernelRacePi(
	.param .u64 .ptr .align 1 _Z15buggyKernelRacePi_param_0
)
{
	.reg .b32 	%r<2>;
	.reg .b64 	%rd<3>;

	ld.param.u64 	%rd1, [_Z15buggyKernelRacePi_param_0];
	cvta.to.global.u64 	%rd2, %rd1;
	atom.global.add.u32 	%r1, [%rd2], 1;
	ret;

}
	// .globl	_Z19buggyKernelDeadlockPii
.visible .entry _Z19buggyKernelDeadlockPii(
	.param .u64 .ptr .align 1 _Z19buggyKernelDeadlockPii_param_0,
	.param .u32 _Z19buggyKernelDeadlockPii_param_1
)
{
	.reg .pred 	%p<2>;
	.reg .b32 	%r<11>;
	.reg .b64 	%rd<5>;

	ld.param.u64 	%rd1, [_Z19buggyKernelDeadlockPii_param_0];
	ld.param.u32 	%r2, [_Z19buggyKernelDeadlockPii_param_1];
	mov.u32 	%r3, %ctaid.x;
	mov.u32 	%r4, %ntid.x;
	mov.u32 	%r5, %tid.x;
	mad.lo.s32 	%r1, %r3, %r4, %r5;
	bar.sync 	0;
	shr.u32 	%r6, %r2, 31;
	add.s32 	%r7, %r2, %r6;
	shr.s32 	%r8, %r7, 1;
	setp.ge.s32 	%p1, %r1, %r8;
	@%p1 bra 	$L__BB5_2;
	cvta.to.global.u64 	%rd2, %rd1;
	mul.wide.s32 	%rd3, %r1, 4;
	add.s64 	%rd4, %rd2, %rd3;
	ld.global.u32 	%r9, [%rd4];
	add.s32 	%r10, %r9, 1;
	st.global.u32 	[%rd4], %r10;
$L__BB5_2:
	ret;

}
	// .globl	_Z23buggyKernelBankConflictPfS_i
.visible .entry _Z23buggyKernelBankConflictPfS_i(
	.param .u64 .ptr .align 1 _Z23buggyKernelBankConflictPfS_i_param_0,
	.param .u64 .ptr .align 1 _Z23buggyKernelBankConflictPfS_i_param_1,
	.param .u32 _Z23buggyKernelBankConflictPfS_i_param_2
)
{
	.reg .b32 	%r<14>;
	.reg .b32 	%f<3>;
	.reg .b64 	%rd<9>;
	// demoted variable
	.shared .align 4 .b8 _ZZ23buggyKernelBankConflictPfS_iE10smem_fixed[4224];
	ld.param.u64 	%rd1, [_Z23buggyKernelBankConflictPfS_i_param_0];
	ld.param.u64 	%rd2, [_Z23buggyKernelBankConflictPfS_i_param_1];
	cvta.to.global.u64 	%rd3, %rd1;
	cvta.to.global.u64 	%rd4, %rd2;
	mov.u32 	%r1, %tid.x;
	mov.u32 	%r2, %tid.y;
	shl.b32 	%r3, %r2, 5;
	add.s32 	%r4, %r3, %r1;
	mul.wide.u32 	%rd5, %r4, 4;
	add.s64 	%rd6, %rd4, %rd5;
	ld.global.f32 	%f1, [%rd6];
	mov.u32 	%r5, _ZZ23buggyKernelBankConflictPfS_iE10smem_fixed;
	mad.lo.s32 	%r6, %r2, 132, %r5;
	shl.b32 	%r7, %r1, 2;
	add.s32 	%r8, %r6, %r7;
	st.shared.f32 	[%r8], %f1;
	bar.sync 	0;
	mad.lo.s32 	%r9, %r1, 132, %r5;
	shl.b32 	%r10, %r2, 2;
	add.s32 	%r11, %r9, %r10;
	ld.shared.f32 	%f2, [%r11];
	shl.b32 	%r12, %r1, 5;
	add.s32 	%r13, %r12, %r2;
	mul.wide.u32 	%rd7, %r13, 4;
	add.s64 	%rd8, %rd3, %rd7;
	st.global.f32 	[%rd8], %f2;
	ret;

}
	// .globl	_Z17memoryErrorKernelPfi
.visible .entry _Z17memoryErrorKernelPfi(
	.param .u64 .ptr .align 1 _Z17memoryErrorKernelPfi_param_0,
	.param .u32 _Z17memoryErrorKernelPfi_param_1
)
{
	.reg .pred 	%p<2>;
	.reg .b32 	%r<6>;
	.reg .b32 	%f<3>;
	.reg .b64 	%rd<5>;

	ld.param.u64 	%rd1, [_Z17memoryErrorKernelPfi_param_0];
	ld.param.u32 	%r2, [_Z17memoryErrorKernelPfi_param_1];
	mov.u32 	%r3, %ctaid.x;
	mov.u32 	%r4, %ntid.x;
	mov.u32 	%r5, %tid.x;
	mad.lo.s32 	%r1, %r3, %r4, %r5;
	setp.ge.s32 	%p1, %r1, %r2;
	@%p1 bra 	$L__BB7_2;
	cvta.to.global.u64 	%rd2, %rd1;
	mul.wide.s32 	%rd3, %r1, 4;
	add.s64 	%rd4, %rd2, %rd3;
	ld.global.f32 	%f1, [%rd4];
	add.f32 	%f2, %f1, %f1;
	st.global.f32 	[%rd4], %f2;
$L__BB7_2:
	ret;

}
	// .globl	_Z22misalignedAccessKernelPc
.visible .entry _Z22misalignedAccessKernelPc(
	.param .u64 .ptr .align 1 _Z22misalignedAccessKernelPc_param_0
)
{
	.reg .b32 	%r<2>;
	.reg .b64 	%rd<3>;

	ld.param.u64 	%rd1, [_Z22misalignedAccessKernelPc_param_0];
	cvta.to.global.u64 	%rd2, %rd1;
	mov.b32 	%r1, 1065353216;
	st.global.u32 	[%rd2], %r1;
	ret;

}
	// .globl	_Z21performanceTestKernelPfPKfi
.visible .entry _Z21performanceTestKernelPfPKfi(
	.param .u64 .ptr .align 1 _Z21performanceTestKernelPfPKfi_param_0,
	.param .u64 .ptr .align 1 _Z21performanceTestKernelPfPKfi_param_1,
	.param .u32 _Z21performanceTestKernelPfPKfi_param_2
)
{
	.local .align 4 .b8 	__local_depot9[28];
	.reg .b64 	%SP;
	.reg .b64 	%SPL;
	.reg .pred 	%p<19>;
	.reg .b32 	%r<88>;
	.reg .b32 	%f<51>;
	.reg .b64 	%rd<46>;
	.reg .b64 	%fd<5>;

	mov.u64 	%SPL, __local_depot9;
	ld.param.u64 	%rd13, [_Z21performanceTestKernelPfPKfi_param_0];
	ld.param.u64 	%rd14, [_Z21performanceTestKernelPfPKfi_param_1];
	ld.param.u32 	%r31, [_Z21performanceTestKernelPfPKfi_param_2];
	add.u64 	%rd1, %SPL, 0;
	add.u64 	%rd2, %SPL, 0;
	mov.u32 	%r32, %ctaid.x;
	mov.u32 	%r33, %ntid.x;
	mov.u32 	%r34, %tid.x;
	mad.lo.s32 	%r1, %r32, %r33, %r34;
	setp.ge.s32 	%p1, %r1, %r31;
	@%p1 bra 	$L__BB9_20;
	cvta.to.global.u64 	%rd17, %rd14;
	mul.wide.s32 	%rd18, %r1, 4;
	add.s64 	%rd19, %rd17, %rd18;
	ld.global.f32 	%f48, [%rd19];
	mov.b32 	%r79, 0;
	mov.u64 	%rd30, __cudart_i2opi_f;
$L__BB9_2:
	mul.f32 	%f13, %f48, 0f3F22F983;
	cvt.rni.s32.f32 	%r87, %f13;
	cvt.rn.f32.s32 	%f14, %r87;
	fma.rn.f32 	%f15, %f14, 0fBFC90FDA, %f48;
	fma.rn.f32 	%f16, %f14, 0fB3A22168, %f15;
	fma.rn.f32 	%f50, %f14, 0fA7C234C5, %f16;
	abs.f32 	%f4, %f48;
	setp.ltu.f32 	%p2, %f4, 0f47CE4780;
	mov.u32 	%r83, %r87;
	mov.f32 	%f49, %f50;
	@%p2 bra 	$L__BB9_10;
	setp.neu.f32 	%p3, %f4, 0f7F800000;
	@%p3 bra 	$L__BB9_5;
	mov.f32 	%f19, 0f00000000;
	mul.rn.f32 	%f49, %f48, %f19;
	mov.b32 	%r83, 0;
	bra.uni 	$L__BB9_10;
$L__BB9_5:
	mov.b32 	%r4, %f48;
	shl.b32 	%r37, %r4, 8;
	or.b32  	%r5, %r37, -2147483648;
	mov.b64 	%rd44, 0;
	mov.b32 	%r80, 0;
	mov.u64 	%rd42, %rd30;
	mov.u64 	%rd43, %rd2;
$L__BB9_6:
	.pragma "nounroll";
	ld.global.nc.u32 	%r38, [%rd42];
	mad.wide.u32 	%rd22, %r38, %r5, %rd44;
	shr.u64 	%rd44, %rd22, 32;
	st.local.u32 	[%rd43], %rd22;
	add.s32 	%r80, %r80, 1;
	add.s64 	%rd43, %rd43, 4;
	add.s64 	%rd42, %rd42, 4;
	setp.ne.s32 	%p4, %r80, 6;
	@%p4 bra 	$L__BB9_6;
	shr.u32 	%r39, %r4, 23;
	st.local.u32 	[%rd2+24], %rd44;
	and.b32  	%r8, %r39, 31;
	and.b32  	%r40, %r39, 224;
	add.s32 	%r41, %r40, -128;
	shr.u32 	%r42, %r41, 5;
	mul.wide.u32 	%rd23, %r42, 4;
	sub.s64 	%rd9, %rd2, %rd23;
	ld.local.u32 	%r81, [%rd9+24];
	ld.local.u32 	%r82, [%rd9+20];
	setp.eq.s32 	%p5, %r8, 0;
	@%p5 bra 	$L__BB9_9;
	shf.l.wrap.b32 	%r81, %r82, %r81, %r8;
	ld.local.u32 	%r43, [%rd9+16];
	shf.l.wrap.b32 	%r82, %r43, %r82, %r8;
$L__BB9_9:
	shr.u32 	%r44, %r81, 30;
	shf.l.wrap.b32 	%r45, %r82, %r81, 2;
	shl.b32 	%r46, %r82, 2;
	shr.u32 	%r47, %r45, 31;
	add.s32 	%r48, %r47, %r44;
	neg.s32 	%r49, %r48;
	setp.lt.s32 	%p6, %r4, 0;
	selp.b32 	%r83, %r49, %r48, %p6;
	xor.b32  	%r50, %r45, %r4;
	shr.s32 	%r51, %r45, 31;
	xor.b32  	%r52, %r51, %r45;
	xor.b32  	%r53, %r51, %r46;
	cvt.u64.u32 	%rd24, %r52;
	shl.b64 	%rd25, %rd24, 32;
	cvt.u64.u32 	%rd26, %r53;
	or.b64  	%rd27, %rd25, %rd26;
	cvt.rn.f64.s64 	%fd1, %rd27;
	mul.f64 	%fd2, %fd1, 0d3BF921FB54442D19;
	cvt.rn.f32.f64 	%f17, %fd2;
	neg.f32 	%f18, %f17;
	setp.lt.s32 	%p7, %r50, 0;
	selp.f32 	%f49, %f18, %f17, %p7;
$L__BB9_10:
	setp.ltu.f32 	%p8, %f4, 0f47CE4780;
	mul.rn.f32 	%f20, %f49, %f49;
	and.b32  	%r55, %r83, 1;
	setp.eq.b32 	%p9, %r55, 1;
	selp.f32 	%f21, 0f3F800000, %f49, %p9;
	fma.rn.f32 	%f22, %f20, %f21, 0f00000000;
	fma.rn.f32 	%f23, %f20, 0f37CBAC00, 0fBAB607ED;
	selp.f32 	%f24, %f23, 0fB94D4153, %p9;
	selp.f32 	%f25, 0f3D2AAABB, 0f3C0885E4, %p9;
	fma.rn.f32 	%f26, %f24, %f20, %f25;
	selp.f32 	%f27, 0fBEFFFFFF, 0fBE2AAAA8, %p9;
	fma.rn.f32 	%f28, %f26, %f20, %f27;
	fma.rn.f32 	%f29, %f28, %f22, %f21;
	and.b32  	%r56, %r83, 2;
	setp.eq.s32 	%p10, %r56, 0;
	mov.f32 	%f30, 0f00000000;
	sub.f32 	%f31, %f30, %f29;
	selp.f32 	%f8, %f29, %f31, %p10;
	@%p8 bra 	$L__BB9_18;
	setp.neu.f32 	%p11, %f4, 0f7F800000;
	@%p11 bra 	$L__BB9_13;
	mov.f32 	%f34, 0f00000000;
	mul.rn.f32 	%f50, %f48, %f34;
	mov.b32 	%r87, 0;
	bra.uni 	$L__BB9_18;
$L__BB9_13:
	mov.b32 	%r17, %f48;
	shl.b32 	%r58, %r17, 8;
	or.b32  	%r18, %r58, -2147483648;
	mov.b64 	%rd45, 0;
	mov.b32 	%r84, 0;
$L__BB9_14:
	.pragma "nounroll";
	mul.wide.u32 	%rd29, %r84, 4;
	add.s64 	%rd31, %rd30, %rd29;
	ld.global.nc.u32 	%r59, [%rd31];
	mad.wide.u32 	%rd32, %r59, %r18, %rd45;
	shr.u64 	%rd45, %rd32, 32;
	add.s64 	%rd33, %rd1, %rd29;
	st.local.u32 	[%rd33], %rd32;
	add.s32 	%r84, %r84, 1;
	setp.ne.s32 	%p12, %r84, 6;
	@%p12 bra 	$L__BB9_14;
	shr.u32 	%r60, %r17, 23;
	st.local.u32 	[%rd1+24], %rd45;
	and.b32  	%r21, %r60, 31;
	and.b32  	%r61, %r60, 224;
	add.s32 	%r62, %r61, -128;
	shr.u32 	%r63, %r62, 5;
	mul.wide.u32 	%rd34, %r63, 4;
	sub.s64 	%rd12, %rd1, %rd34;
	ld.local.u32 	%r85, [%rd12+24];
	ld.local.u32 	%r86, [%rd12+20];
	setp.eq.s32 	%p13, %r21, 0;
	@%p13 bra 	$L__BB9_17;
	shf.l.wrap.b32 	%r85, %r86, %r85, %r21;
	ld.local.u32 	%r64, [%rd12+16];
	shf.l.wrap.b32 	%r86, %r64, %r86, %r21;
$L__BB9_17:
	shr.u32 	%r65, %r85, 30;
	shf.l.wrap.b32 	%r66, %r86, %r85, 2;
	shl.b32 	%r67, %r86, 2;
	shr.u32 	%r68, %r66, 31;
	add.s32 	%r69, %r68, %r65;
	neg.s32 	%r70, %r69;
	setp.lt.s32 	%p14, %r17, 0;
	selp.b32 	%r87, %r70, %r69, %p14;
	xor.b32  	%r71, %r66, %r17;
	shr.s32 	%r72, %r66, 31;
	xor.b32  	%r73, %r72, %r66;
	xor.b32  	%r74, %r72, %r67;
	cvt.u64.u32 	%rd35, %r73;
	shl.b64 	%rd36, %rd35, 32;
	cvt.u64.u32 	%rd37, %r74;
	or.b64  	%rd38, %rd36, %rd37;
	cvt.rn.f64.s64 	%fd3, %rd38;
	mul.f64 	%fd4, %fd3, 0d3BF921FB54442D19;
	cvt.rn.f32.f64 	%f32, %fd4;
	neg.f32 	%f33, %f32;
	setp.lt.s32 	%p15, %r71, 0;
	selp.f32 	%f50, %f33, %f32, %p15;
$L__BB9_18:
	add.s32 	%r76, %r87, 1;
	mul.rn.f32 	%f35, %f50, %f50;
	and.b32  	%r77, %r87, 1;
	setp.eq.b32 	%p16, %r77, 1;
	selp.f32 	%f36, %f50, 0f3F800000, %p16;
	fma.rn.f32 	%f37, %f35, %f36, 0f00000000;
	fma.rn.f32 	%f38, %f35, 0f37CBAC00, 0fBAB607ED;
	selp.f32 	%f39, 0fB94D4153, %f38, %p16;
	selp.f32 	%f40, 0f3C0885E4, 0f3D2AAABB, %p16;
	fma.rn.f32 	%f41, %f39, %f35, %f40;
	selp.f32 	%f42, 0fBE2AAAA8, 0fBEFFFFFF, %p16;
	fma.rn.f32 	%f43, %f41, %f35, %f42;
	fma.rn.f32 	%f44, %f43, %f37, %f36;
	and.b32  	%r78, %r76, 2;
	setp.eq.s32 	%p17, %r78, 0;
	mov.f32 	%f45, 0f00000000;
	sub.f32 	%f46, %f45, %f44;
	selp.f32 	%f47, %f44, %f46, %p17;
	add.f32 	%f48, %f8, %f47;
	add.s32 	%r79, %r79, 1;
	setp.ne.s32 	%p18, %r79, 100;
	@%p18 bra 	$L__BB9_2;
	cvta.to.global.u64 	%rd39, %rd13;
	add.s64 	%rd41, %rd39, %rd18;
	st.global.f32 	[%rd41], %f48;
$L__BB9_20:
	ret;

}
	// .globl	_Z12assertKernelPfi
.visible .entry _Z12assertKernelPfi(
	.param .u64 .ptr .align 1 _Z12assertKernelPfi_param_0,
	.param .u32 _Z12assertKernelPfi_param_1
)
{
	.reg .pred 	%p<3>;
	.reg .b32 	%r<6>;
	.reg .b32 	%f<6>;
	.reg .b64 	%rd<11>;

	ld.param.u64 	%rd2, [_Z12assertKernelPfi_param_0];
	ld.param.u32 	%r2, [_Z12assertKernelPfi_param_1];
	mov.u32 	%r3, %ctaid.x;
	mov.u32 	%r4, %ntid.x;
	mov.u32 	%r5, %tid.x;
	mad.lo.s32 	%r1, %r3, %r4, %r5;
	setp.ge.s32 	%p1, %r1, %r2;
	@%p1 bra 	$L__BB10_4;
	cvta.to.global.u64 	%rd3, %rd2;
	mul.wide.s32 	%rd4, %r1, 4;
	add.s64 	%rd1, %rd3, %rd4;
	ld.global.f32 	%f5, [%rd1];
	setp.ge.f32 	%p2, %f5, 0f00000000;
	@%p2 bra 	$L__BB10_3;
	mov.u64 	%rd5, $str$4;
	cvta.global.u64 	%rd6, %rd5;
	mov.u64 	%rd7, $str$5;
	cvta.global.u64 	%rd8, %rd7;
	mov.u64 	%rd9, __unnamed_1;
	cvta.global.u64 	%rd10, %rd9;
	{ // callseq 4, 0
	.param .b64 param0;
	st.param.b64 	[param0], %rd6;
	.param .b64 param1;
	st.param.b64 	[param1], %rd8;
	.param .b32 param2;
	st.param.b32 	[param2], 541;
	.param .b64 param3;
	st.param.b64 	[param3], %rd10;
	.param .b64 param4;
	st.param.b64 	[param4], 1;
	call.uni 
	__assertfail, 
	(
	param0, 
	param1, 
	param2, 
	param3, 
	param4
	);
	} // callseq 4
	ld.global.f32 	%f5, [%rd1];
$L__BB10_3:
	sqrt.rn.f32 	%f4, %f5;
	st.global.f32 	[%rd1], %f4;
$L__BB10_4:
	ret;

}
	// .globl	_Z22customErrorCheckKernelPfi
.visible .entry _Z22customErrorCheckKernelPfi(
	.param .u64 .ptr .align 1 _Z22customErrorCheckKernelPfi_param_0,
	.param .u32 _Z22customErrorCheckKernelPfi_param_1
)
{
	.reg .pred 	%p<3>;
	.reg .b16 	%rs<2>;
	.reg .b32 	%r<7>;
	.reg .b32 	%f<3>;
	.reg .b64 	%rd<5>;

	ld.param.u64 	%rd2, [_Z22customErrorCheckKernelPfi_param_0];
	ld.param.u32 	%r2, [_Z22customErrorCheckKernelPfi_param_1];
	mov.u32 	%r3, %ctaid.x;
	mov.u32 	%r4, %ntid.x;
	mov.u32 	%r5, %tid.x;
	mad.lo.s32 	%r1, %r3, %r4, %r5;
	setp.ge.s32 	%p1, %r1, %r2;
	@%p1 bra 	$L__BB11_4;
	cvta.to.global.u64 	%rd3, %rd2;
	mul.wide.s32 	%rd4, %r1, 4;
	add.s64 	%rd1, %rd3, %rd4;
	ld.global.f32 	%f1, [%rd1];
	setp.geu.f32 	%p2, %f1, 0f00000000;
	@%p2 bra 	$L__BB11_3;
	mov.b16 	%rs1, 1;
	st.global.u8 	[g_errorFlag], %rs1;
	atom.global.min.s32 	%r6, [g_errorThread], %r1;
	bra.uni 	$L__BB11_4;
$L__BB11_3:
	sqrt.rn.f32 	%f2, %f1;
	st.global.f32 	[%rd1], %f2;
$L__BB11_4:
	ret;

}


// ===== COMPILED SASS (sm_100) =====

	.target	sm_100

	.elftype	@"ET_EXEC"


//--------------------- .note.nv.tkinfo           --------------------------
	.section	.note.nv.tkinfo,"",@"SHT_NOTE"
	.sectionflags	@"SHF_NOTE_NV_TKINFO"
	.tkinfo
        /*0018*/ 	.word	0x00000002
        /*0030*/ 	.string	""
        /*0030*/ 	.string	"ptxas"
        /*0030*/ 	.string	"Cuda compilation tools, release 13.0, V13.0.88"
        /*0030*/ 	.string	"Build cuda_13.0.r13.0/compiler.36424714_0"
        /*0030*/ 	.string	"-arch sm_100 -m 64 "



//--------------------- .note.nv.cuinfo           --------------------------
	.section	.note.nv.cuinfo,"",@"SHT_NOTE"
	.sectionflags	@"SHF_NOTE_NV_CUINFO"
        /*0018*/ 	.short	0x0002
        /*001a*/ 	.short	0x0064
        /*001c*/ 	.short	0x0082
	.zero		2


//--------------------- .nv.info                  --------------------------
	.section	.nv.info,"",@"SHT_CUDA_INFO"
	.align	4


	//----- nvinfo : EIATTR_REGCOUNT
	.align		4
        /*0000*/ 	.byte	0x04, 0x2f
        /*0002*/ 	.short	(.L_11 - .L_10)
	.align		4
.L_10:
        /*0004*/ 	.word	index@(_Z17debugKernelPrintfPfi)
        /*0008*/ 	.word	0x00000018


	//----- nvinfo : EIATTR_FRAME_SIZE
	.align		4
.L_11:
        /*000c*/ 	.byte	0x04, 0x11
        /*000e*/ 	.short	(.L_13 - .L_12)
	.align		4
.L_12:
        /*0010*/ 	.word	index@(_Z17debugKernelPrintfPfi)
        /*0014*/ 	.word	0x00000018


	//----- nvinfo : EIATTR_REGCOUNT
	.align		4
.L_13:
        /*0018*/ 	.byte	0x04, 0x2f
        /*001a*/ 	.short	(.L_15 - .L_14)
	.align		4
.L_14:
        /*001c*/ 	.word	index@(_Z19debugKernelDetailedPfi)
        /*0020*/ 	.word	0x0000001a


	//----- nvinfo : EIATTR_FRAME_SIZE
	.align		4
.L_15:
        /*0024*/ 	.byte	0x04, 0x11
        /*0026*/ 	.short	(.L_17 - .L_16)
	.align		4
.L_16:
        /*0028*/ 	.word	index@(_Z19debugKernelDetailedPfi)
        /*002c*/ 	.word	0x00000020


	//----- nvinfo : EIATTR_REGCOUNT
	.align		4
.L_17:
        /*0030*/ 	.byte	0x04, 0x2f
        /*0032*/ 	.short	(.L_19 - .L_18)
	.align		4
.L_18:
        /*0034*/ 	.word	index@(_Z14buggyKernelOOBPfi)
        /*0038*/ 	.word	0x00000008


	//----- nvinfo : EIATTR_FRAME_SIZE
	.align		4
.L_19:
        /*003c*/ 	.byte	0x04, 0x11
        /*003e*/ 	.short	(.L_21 - .L_20)
	.align		4
.L_20:
        /*0040*/ 	.word	index@(_Z14buggyKernelOOBPfi)
        /*0044*/ 	.word	0x00000000


	//----- nvinfo : EIATTR_REGCOUNT
	.align		4
.L_21:
        /*0048*/ 	.byte	0x04, 0x2f
        /*004a*/ 	.short	(.L_23 - .L_22)
	.align		4
.L_22:
        /*004c*/ 	.word	index@(_Z24buggyKernelUninitializedPfi)
        /*0050*/ 	.word	0x0000000a


	//----- nvinfo : EIATTR_FRAME_SIZE
	.align		4
.L_23:
        /*0054*/ 	.byte	0x04, 0x11
        /*0056*/ 	.short	(.L_25 - .L_24)
	.align		4
.L_24:
        /*0058*/ 	.word	index@(_Z24buggyKernelUninitializedPfi)
        /*005c*/ 	.word	0x00000000


	//----- nvinfo : EIATTR_REGCOUNT
	.align		4
.L_25:
        /*0060*/ 	.byte	0x04, 0x2f
        /*0062*/ 	.short	(.L_27 - .L_26)
	.align		4
.L_26:
        /*0064*/ 	.word	index@(_Z15buggyKernelRacePi)
        /*0068*/ 	.word	0x00000008


	//----- nvinfo : EIATTR_FRAME_SIZE
	.align		4
.L_27:
        /*006c*/ 	.byte	0x04, 0x11
        /*006e*/ 	.short	(.L_29 - .L_28)
	.align		4
.L_28:
        /*0070*/ 	.word	index@(_Z15buggyKernelRacePi)
        /*0074*/ 	.word	0x00000000


	//----- nvinfo : EIATTR_REGCOUNT
	.align		4
.L_29:
        /*0078*/ 	.byte	0x04, 0x2f
        /*007a*/ 	.short	(.L_31 - .L_30)
	.align		4
.L_30:
        /*007c*/ 	.word	index@(_Z19buggyKernelDeadlockPii)
        /*0080*/ 	.word	0x00000008


	//----- nvinfo : EIATTR_FRAME_SIZE
	.align		4
.L_31:
        /*0084*/ 	.byte	0x04, 0x11
        /*0086*/ 	.short	(.L_33 - .L_32)
	.align		4
.L_32:
        /*0088*/ 	.word	index@(_Z19buggyKernelDeadlockPii)
        /*008c*/ 	.word	0x00000000


	//----- nvinfo : EIATTR_REGCOUNT
	.align		4
.L_33:
        /*0090*/ 	.byte	0x04, 0x2f
        /*0092*/ 	.short	(.L_35 - .L_34)
	.align		4
.L_34:
        /*0094*/ 	.word	index@(_Z23buggyKernelBankConflictPfS_i)
        /*0098*/ 	.word	0x0000000c


	//----- nvinfo : EIATTR_FRAME_SIZE
	.align		4
.L_35:
        /*009c*/ 	.byte	0x04, 0x11
        /*009e*/ 	.short	(.L_37 - .L_36)
	.align		4
.L_36:
        /*00a0*/ 	.word	index@(_Z23buggyKernelBankConflictPfS_i)
        /*00a4*/ 	.word	0x00000000


	//----- nvinfo : EIATTR_REGCOUNT
	.align		4
.L_37:
        /*00a8*/ 	.byte	0x04, 0x2f
        /*00aa*/ 	.short	(.L_39 - .L_38)
	.align		4
.L_38:
        /*00ac*/ 	.word	index@(_Z17memoryErrorKernelPfi)
        /*00b0*/ 	.word	0x00000008


	//----- nvinfo : EIATTR_FRAME_SIZE
	.align		4
.L_39:
        /*00b4*/ 	.byte	0x04, 0x11
        /*00b6*/ 	.short	(.L_41 - .L_40)
	.align		4
.L_40:
        /*00b8*/ 	.word	index@(_Z17memoryErrorKernelPfi)
        /*00bc*/ 	.word	0x00000000


	//----- nvinfo : EIATTR_REGCOUNT
	.align		4
.L_41:
        /*00c0*/ 	.byte	0x04, 0x2f
        /*00c2*/ 	.short	(.L_43 - .L_42)
	.align		4
.L_42:
        /*00c4*/ 	.word	index@(_Z22misalignedAccessKernelPc)
        /*00c8*/ 	.word	0x00000008


	//----- nvinfo : EIATTR_FRAME_SIZE
	.align		4
.L_43:
        /*00cc*/ 	.byte	0x04, 0x11
        /*00ce*/ 	.short	(.L_45 - .L_44)
	.align		4
.L_44:
        /*00d0*/ 	.word	index@(_Z22misalignedAccessKernelPc)
        /*00d4*/ 	.word	0x00000000


	//----- nvinfo : EIATTR_REGCOUNT
	.align		4
.L_45:
        /*00d8*/ 	.byte	0x04, 0x2f
        /*00da*/ 	.short	(.L_47 - .L_46)
	.align		4
.L_46:
        /*00dc*/ 	.word	index@(_Z21performanceTestKernelPfPKfi)
        /*00e0*/ 	.word	0x0000001c


	//----- nvinfo : EIATTR_FRAME_SIZE
	.align		4
.L_47:
        /*00e4*/ 	.byte	0x04, 0x11
        /*00e6*/ 	.short	(.L_49 - .L_48)
	.align		4
.L_48:
        /*00e8*/ 	.word	index@(_Z21performanceTestKernelPfPKfi)
        /*00ec*/ 	.word	0x00000000


	//----- nvinfo : EIATTR_REGCOUNT
	.align		4
.L_49:
        /*00f0*/ 	.byte	0x04, 0x2f
        /*00f2*/ 	.short	(.L_51 - .L_50)
	.align		4
.L_50:
        /*00f4*/ 	.word	index@(_Z12assertKernelPfi)
        /*00f8*/ 	.word	0x00000018


	//----- nvinfo : EIATTR_FRAME_SIZE
	.align		4
.L_51:
        /*00fc*/ 	.byte	0x04, 0x11
        /*00fe*/ 	.short	(.L_53 - .L_52)
	.align		4
.L_52:
        /*0100*/ 	.word	index@($__internal_1_$__cuda_sm20_sqrt_rn_f32_slowpath)
        /*0104*/ 	.word	0x00000000


	//----- nvinfo : EIATTR_FRAME_SIZE
	.align		4
.L_53:
        /*0108*/ 	.byte	0x04, 0x11
        /*010a*/ 	.short	(.L_55 - .L_54)
	.align		4
.L_54:
        /*010c*/ 	.word	index@(_Z12assertKernelPfi)
        /*0110*/ 	.word	0x00000000


	//----- nvinfo : EIATTR_REGCOUNT
	.align		4
.L_55:
        /*0114*/ 	.byte	0x04, 0x2f
        /*0116*/ 	.short	(.L_57 - .L_56)
	.align		4
.L_56:
        /*0118*/ 	.word	index@(_Z22customErrorCheckKernelPfi)
        /*011c*/ 	.word	0x0000000c


	//----- nvinfo : EIATTR_FRAME_SIZE
	.align		4
.L_57:
        /*0120*/ 	.byte	0x04, 0x11
        /*0122*/ 	.short	(.L_59 - .L_58)
	.align		4
.L_58:
        /*0124*/ 	.word	index@($__internal_0_$__cuda_sm20_sqrt_rn_f32_slowpath)
        /*0128*/ 	.word	0x00000000


	//----- nvinfo : EIATTR_FRAME_SIZE
	.align		4
.L_59:
        /*012c*/ 	.byte	0x04, 0x11
        /*012e*/ 	.short	(.L_61 - .L_60)
	.align		4
.L_60:
        /*0130*/ 	.word	index@(_Z22customErrorCheckKernelPfi)
        /*0134*/ 	.word	0x00000000


	//----- nvinfo : EIATTR_MIN_STACK_SIZE
	.align		4
.L_61:
        /*0138*/ 	.byte	0x04, 0x12
        /*013a*/ 	.short	(.L_63 - .L_62)
	.align		4
.L_62:
        /*013c*/ 	.word	index@(_Z22customErrorCheckKernelPfi)
        /*0140*/ 	.word	0x00000000


	//----- nvinfo : EIATTR_MIN_STACK_SIZE
	.align		4
.L_63:
        /*0144*/ 	.byte	0x04, 0x12
        /*0146*/ 	.short	(.L_65 - .L_64)
	.align		4
.L_64:
        /*0148*/ 	.word	index@(_Z12assertKernelPfi)
        /*014c*/ 	.word	0x00000000


	//----- nvinfo : EIATTR_MIN_STACK_SIZE
	.align		4
.L_65:
        /*0150*/ 	.byte	0x04, 0x12
        /*0152*/ 	.short	(.L_67 - .L_66)
	.align		4
.L_66:
        /*0154*/ 	.word	index@(_Z21performanceTestKernelPfPKfi)
        /*0158*/ 	.word	0x00000000


	//----- nvinfo : EIATTR_MIN_STACK_SIZE
	.align		4
.L_67:
        /*015c*/ 	.byte	0x04, 0x12
        /*015e*/ 	.short	(.L_69 - .L_68)
	.align		4
.L_68:
        /*0160*/ 	.word	index@(_Z22misalignedAccessKernelPc)
        /*0164*/ 	.word	0x00000000


	//----- nvinfo : EIATTR_MIN_STACK_SIZE
	.align		4
.L_69:
        /*0168*/ 	.byte	0x04, 0x12
        /*016a*/ 	.short	(.L_71 - .L_70)
	.align		4
.L_70:
        /*016c*/ 	.word	index@(_Z17memoryErrorKernelPfi)
        /*0170*/ 	.word	0x00000000


	//----- nvinfo : EIATTR_MIN_STACK_SIZE
	.align		4
.L_71:
        /*0174*/ 	.byte	0x04, 0x12
        /*0176*/ 	.short	(.L_73 - .L_72)
	.align		4
.L_72:
        /*0178*/ 	.word	index@(_Z23buggyKernelBankConflictPfS_i)
        /*017c*/ 	.word	0x00000000


	//----- nvinfo : EIATTR_MIN_STACK_SIZE
	.align		4
.L_73:
        /*0180*/ 	.byte	0x04, 0x12
        /*0182*/ 	.short	(.L_75 - .L_74)
	.align		4
.L_74:
        /*0184*/ 	.word	index@(_Z19buggyKernelDeadlockPii)
        /*0188*/ 	.word	0x00000000


	//----- nvinfo : EIATTR_MIN_STACK_SIZE
	.align		4
.L_75:
        /*018c*/ 	.byte	0x04, 0x12
        /*018e*/ 	.short	(.L_77 - .L_76)
	.align		4
.L_76:
        /*0190*/ 	.word	index@(_Z15buggyKernelRacePi)
        /*0194*/ 	.word	0x00000000


	//----- nvinfo : EIATTR_MIN_STACK_SIZE
	.align		4
.L_77:
        /*0198*/ 	.byte	0x04, 0x12
        /*019a*/ 	.short	(.L_79 - .L_78)
	.align		4
.L_78:
        /*019c*/ 	.word	index@(_Z24buggyKernelUninitializedPfi)
        /*01a0*/ 	.word	0x00000000


	//----- nvinfo : EIATTR_MIN_STACK_SIZE
	.align		4
.L_79:
        /*01a4*/ 	.byte	0x04, 0x12
        /*01a6*/ 	.short	(.L_81 - .L_80)
	.align		4
.L_80:
        /*01a8*/ 	.word	index@(_Z14buggyKernelOOBPfi)
        /*01ac*/ 	.word	0x00000000


	//----- nvinfo : EIATTR_MIN_STACK_SIZE
	.align		4
.L_81:
        /*01b0*/ 	.byte	0x04, 0x12
        /*01b2*/ 	.short	(.L_83 - .L_82)
	.align		4
.L_82:
        /*01b4*/ 	.word	index@(_Z19debugKernelDetailedPfi)
        /*01b8*/ 	.word	0x00000020


	//----- nvinfo : EIATTR_MIN_STACK_SIZE
	.align		4
.L_83:
        /*01bc*/ 	.byte	0x04, 0x12
        /*01be*/ 	.short	(.L_85 - .L_84)
	.align		4
.L_84:
        /*01c0*/ 	.word	index@(_Z17debugKernelPrintfPfi)
        /*01c4*/ 	.word	0x00000018
.L_85:


//--------------------- .nv.compat                --------------------------
	.section	.nv.compat,"",@"SHT_CUDA_COMPAT_INFO"
	.align	4
        /*0000*/ 	.byte	0x02, 0x09, 0x00, 0x00, 0x02, 0x02, 0x01, 0x00, 0x02, 0x05, 0x05, 0x00, 0x03, 0x07, 0x01, 0x01
        /*0010*/ 	.byte	0x02, 0x03, 0x00, 0x00, 0x02, 0x06, 0x01, 0x00, 0x04, 0x0b, 0x08, 0x00, 0x01, 0x00, 0x00, 0x00
        /*0020*/ 	.byte	0x00, 0x00, 0x00, 0x00


//--------------------- .nv.info._Z22customErrorCheckKernelPfi --------------------------
	.section	.nv.info._Z22customErrorCheckKernelPfi,"",@"SHT_CUDA_INFO"
	.sectionflags	@""
	.align	4


	//----- nvinfo : EIATTR_CUDA_API_VERSION
	.align		4
        /*0000*/ 	.byte	0x04, 0x37
        /*0002*/ 	.short	(.L_87 - .L_86)
.L_86:
        /*0004*/ 	.word	0x00000082


	//----- nvinfo : EIATTR_KPARAM_INFO
	.align		4
.L_87:
        /*0008*/ 	.byte	0x04, 0x17
        /*000a*/ 	.short	(.L_89 - .L_88)
.L_88:
        /*000c*/ 	.word	0x00000000
        /*0010*/ 	.short	0x0001
        /*0012*/ 	.short	0x0008
        /*0014*/ 	.byte	0x00, 0xf0, 0x11, 0x00


	//----- nvinfo : EIATTR_KPARAM_INFO
	.align		4
.L_89:
        /*0018*/ 	.byte	0x04, 0x17
        /*001a*/ 	.short	(.L_91 - .L_90)
.L_90:
        /*001c*/ 	.word	0x00000000
        /*0020*/ 	.short	0x0000
        /*0022*/ 	.short	0x0000
        /*0024*/ 	.byte	0x00, 0xf5, 0x21, 0x00


	//----- nvinfo : EIATTR_SPARSE_MMA_MASK
	.align		4
.L_91:
        /*0028*/ 	.byte	0x03, 0x50
        /*002a*/ 	.short	0x0000


	//----- nvinfo : EIATTR_MAXREG_COUNT
	.align		4
        /*002c*/ 	.byte	0x03, 0x1b
        /*002e*/ 	.short	0x00ff


	//----- nvinfo : EIATTR_MERCURY_ISA_VERSION
	.align		4
        /*0030*/ 	.byte	0x03, 0x5f
        /*0032*/ 	.short	0x0101


	//----- nvinfo : EIATTR_INT_WARP_WIDE_INSTR_OFFSETS
	.align		4
        /*0034*/ 	.byte	0x04, 0x31
        /*0036*/ 	.short	(.L_93 - .L_92)


	//   ....[0]....
.L_92:
        /*0038*/ 	.word	0x00000100


	//   ....[1]....
        /*003c*/ 	.word	0x00000110


	//----- nvinfo : EIATTR_VRC_CTA_INIT_COUNT
	.align		4
.L_93:
        /*0040*/ 	.byte	0x02, 0x4a
	.zero		1
	.zero		1


	//----- nvinfo : EIATTR_EXIT_INSTR_OFFSETS
	.align		4
        /*0044*/ 	.byte	0x04, 0x1c
        /*0046*/ 	.short	(.L_95 - .L_94)


	//   ....[0]....
.L_94:
        /*0048*/ 	.word	0x00000070


	//   ....[1]....
        /*004c*/ 	.word	0x00000190


	//   ....[2]....
        /*0050*/ 	.word	0x00000290


	//----- nvinfo : EIATTR_CRS_STACK_SIZE
	.align		4
.L_95:
        /*0054*/ 	.byte	0x04, 0x1e
        /*0056*/ 	.short	(.L_97 - .L_96)
.L_96:
        /*0058*/ 	.word	0x00000000


	//----- nvinfo : EIATTR_CBANK_PARAM_SIZE
	.align		4
.L_97:
        /*005c*/ 	.byte	0x03, 0x19
        /*005e*/ 	.short	0x000c


	//----- nvinfo : EIATTR_PARAM_CBANK
	.align		4
        /*0060*/ 	.byte	0x04, 0x0a
        /*0062*/ 	.short	(.L_99 - .L_98)
	.align		4
.L_98:
        /*0064*/ 	.word	index@(.nv.constant0._Z22customErrorCheckKernelPfi)
        /*0068*/ 	.short	0x0380
        /*006a*/ 	.short	0x000c


	//----- nvinfo : EIATTR_SW_WAR
	.align		4
.L_99:
        /*006c*/ 	.byte	0x04, 0x36
        /*006e*/ 	.short	(.L_101 - .L_100)
.L_100:
        /*0070*/ 	.word	0x00000008
.L_101:


//--------------------- .nv.info._Z12assertKernelPfi --------------------------
	.section	.nv.info._Z12assertKernelPfi,"",@"SHT_CUDA_INFO"
	.sectionflags	@""
	.align	4


	//----- nvinfo : EIATTR_CUDA_API_VERSION
	.align		4
        /*0000*/ 	.byte	0x04, 0x37
        /*0002*/ 	.short	(.L_103 - .L_102)
.L_102:
        /*0004*/ 	.word	0x00000082


	//----- nvinfo : EIATTR_KPARAM_INFO
	.align		4
.L_103:
        /*0008*/ 	.byte	0x04, 0x17
        /*000a*/ 	.short	(.L_105 - .L_104)
.L_104:
        /*000c*/ 	.word	0x00000000
        /*0010*/ 	.short	0x0001
        /*0012*/ 	.short	0x0008
        /*0014*/ 	.byte	0x00, 0xf0, 0x11, 0x00


	//----- nvinfo : EIATTR_KPARAM_INFO
	.align		4
.L_105:
        /*0018*/ 	.byte	0x04, 0x17
        /*001a*/ 	.short	(.L_107 - .L_106)
.L_106:
        /*001c*/ 	.word	0x00000000
        /*0020*/ 	.short	0x0000
        /*0022*/ 	.short	0x0000
        /*0024*/ 	.byte	0x00, 0xf5, 0x21, 0x00


	//----- nvinfo : EIATTR_SPARSE_MMA_MASK
	.align		4
.L_107:
        /*0028*/ 	.byte	0x03, 0x50
        /*002a*/ 	.short	0x0000


	//----- nvinfo : EIATTR_MAXREG_COUNT
	.align		4
        /*002c*/ 	.byte	0x03, 0x1b
        /*002e*/ 	.short	0x00ff


	//----- nvinfo : EIATTR_EXTERNS
	.align		4
        /*0030*/ 	.byte	0x04, 0x0f
        /*0032*/ 	.short	(.L_109 - .L_108)


	//   ....[0]....
	.align		4
.L_108:
        /*0034*/ 	.word	index@(__assertfail)


	//----- nvinfo : EIATTR_MERCURY_ISA_VERSION
	.align		4
.L_109:
        /*0038*/ 	.byte	0x03, 0x5f
        /*003a*/ 	.short	0x0101


	//----- nvinfo : EIATTR_VRC_CTA_INIT_COUNT
	.align		4
        /*003c*/ 	.byte	0x02, 0x4a
	.zero		1
	.zero		1


	//----- nvinfo : EIATTR_SYSCALL_OFFSETS
	.align		4
        /*0040*/ 	.byte	0x04, 0x46
        /*0042*/ 	.short	(.L_111 - .L_110)


	//   ....[0]....
.L_110:
        /*0044*/ 	.word	0x000001e0


	//----- nvinfo : EIATTR_EXIT_INSTR_OFFSETS
	.align		4
.L_111:
        /*0048*/ 	.byte	0x04, 0x1c
        /*004a*/ 	.short	(.L_113 - .L_112)


	//   ....[0]....
.L_112:
        /*004c*/ 	.word	0x00000070


	//   ....[1]....
        /*0050*/ 	.word	0x00000300


	//----- nvinfo : EIATTR_CRS_STACK_SIZE
	.align		4
.L_113:
        /*0054*/ 	.byte	0x04, 0x1e
        /*0056*/ 	.short	(.L_115 - .L_114)
.L_114:
        /*0058*/ 	.word	0x00000000


	//----- nvinfo : EIATTR_CBANK_PARAM_SIZE
	.align		4
.L_115:
        /*005c*/ 	.byte	0x03, 0x19
        /*005e*/ 	.short	0x000c


	//----- nvinfo : EIATTR_PARAM_CBANK
	.align		4
        /*0060*/ 	.byte	0x04, 0x0a
        /*0062*/ 	.short	(.L_117 - .L_116)
	.align		4
.L_116:
        /*0064*/ 	.word	index@(.nv.constant0._Z12assertKernelPfi)
        /*0068*/ 	.short	0x0380
        /*006a*/ 	.short	0x000c


	//----- nvinfo : EIATTR_SW_WAR
	.align		4
.L_117:
        /*006c*/ 	.byte	0x04, 0x36
        /*006e*/ 	.short	(.L_119 - .L_118)
.L_118:
        /*0070*/ 	.word	0x00000008
.L_119:


//--------------------- .nv.info._Z21performanceTestKernelPfPKfi --------------------------
	.section	.nv.info._Z21performanceTestKernelPfPKfi,"",@"SHT_CUDA_INFO"
	.sectionflags	@""
	.align	4


	//----- nvinfo : EIATTR_CUDA_API_VERSION
	.align		4
        /*0000*/ 	.byte	0x04, 0x37
        /*0002*/ 	.short	(.L_121 - .L_120)
.L_120:
        /*0004*/ 	.word	0x00000082


	//----- nvinfo : EIATTR_KPARAM_INFO
	.align		4
.L_121:
        /*0008*/ 	.byte	0x04, 0x17
        /*000a*/ 	.short	(.L_123 - .L_122)
.L_122:
        /*000c*/ 	.word	0x00000000
        /*0010*/ 	.short	0x0002
        /*0012*/ 	.short	0x0010
        /*0014*/ 	.byte	0x00, 0xf0, 0x11, 0x00


	//----- nvinfo : EIATTR_KPARAM_INFO
	.align		4
.L_123:
        /*0018*/ 	.byte	0x04, 0x17
        /*001a*/ 	.short	(.L_125 - .L_124)
.L_124:
        /*001c*/ 	.word	0x00000000
        /*0020*/ 	.short	0x0001
        /*0022*/ 	.short	0x0008
        /*0024*/ 	.byte	0x00, 0xf5, 0x21, 0x00


	//----- nvinfo : EIATTR_KPARAM_INFO
	.align		4
.L_125:
        /*0028*/ 	.byte	0x04, 0x17
        /*002a*/ 	.short	(.L_127 - .L_126)
.L_126:
        /*002c*/ 	.word	0x00000000
        /*0030*/ 	.short	0x0000
        /*0032*/ 	.short	0x0000
        /*0034*/ 	.byte	0x00, 0xf5, 0x21, 0x00


	//----- nvinfo : EIATTR_SPARSE_MMA_MASK
	.align		4
.L_127:
        /*0038*/ 	.byte	0x03, 0x50
        /*003a*/ 	.short	0x0000


	//----- nvinfo : EIATTR_MAXREG_COUNT
	.align		4
        /*003c*/ 	.byte	0x03, 0x1b
        /*003e*/ 	.short	0x00ff


	//----- nvinfo : EIATTR_MERCURY_ISA_VERSION
	.align		4
        /*0040*/ 	.byte	0x03, 0x5f
        /*0042*/ 	.short	0x0101


	//----- nvinfo : EIATTR_VRC_CTA_INIT_COUNT
	.align		4
        /*0044*/ 	.byte	0x02, 0x4a
	.zero		1
	.zero		1


	//----- nvinfo : EIATTR_EXIT_INSTR_OFFSETS
	.align		4
        /*0048*/ 	.byte	0x04, 0x1c
        /*004a*/ 	.short	(.L_129 - .L_128)


	//   ....[0]....
.L_128:
        /*004c*/ 	.word	0x00000070


	//   ....[1]....
        /*0050*/ 	.word	0x00000ff0


	//----- nvinfo : EIATTR_CRS_STACK_SIZE
	.align		4
.L_129:
        /*0054*/ 	.byte	0x04, 0x1e
        /*0056*/ 	.short	(.L_131 - .L_130)
.L_130:
        /*0058*/ 	.word	0x00000000


	//----- nvinfo : EIATTR_CBANK_PARAM_SIZE
	.align		4
.L_131:
        /*005c*/ 	.byte	0x03, 0x19
        /*005e*/ 	.short	0x0014


	//----- nvinfo : EIATTR_PARAM_CBANK
	.align		4
        /*0060*/ 	.byte	0x04, 0x0a
        /*0062*/ 	.short	(.L_133 - .L_132)
	.align		4
.L_132:
        /*0064*/ 	.word	index@(.nv.constant0._Z21performanceTestKernelPfPKfi)
        /*0068*/ 	.short	0x0380
        /*006a*/ 	.short	0x0014


	//----- nvinfo : EIATTR_SW_WAR
	.align		4
.L_133:
        /*006c*/ 	.byte	0x04, 0x36
        /*006e*/ 	.short	(.L_135 - .L_134)
.L_134:
        /*0070*/ 	.word	0x00000008
.L_135:


//--------------------- .nv.info._Z22misalignedAccessKernelPc --------------------------
	.section	.nv.info._Z22misalignedAccessKernelPc,"",@"SHT_CUDA_INFO"
	.sectionflags	@""
	.align	4


	//----- nvinfo : EIATTR_CUDA_API_VERSION
	.align		4
        /*0000*/ 	.byte	0x04, 0x37
        /*0002*/ 	.short	(.L_137 - .L_136)
.L_136:
        /*0004*/ 	.word	0x00000082


	//----- nvinfo : EIATTR_KPARAM_INFO
	.align		4
.L_137:
        /*0008*/ 	.byte	0x04, 0x17
        /*000a*/ 	.short	(.L_139 - .L_138)
.L_138:
        /*000c*/ 	.word	0x00000000
        /*0010*/ 	.short	0x0000
        /*0012*/ 	.short	0x0000
        /*0014*/ 	.byte	0x00, 0xf5, 0x21, 0x00


	//----- nvinfo : EIATTR_SPARSE_MMA_MASK
	.align		4
.L_139:
        /*0018*/ 	.byte	0x03, 0x50
        /*001a*/ 	.short	0x0000


	//----- nvinfo : EIATTR_MAXREG_COUNT
	.align		4
        /*001c*/ 	.byte	0x03, 0x1b
        /*001e*/ 	.short	0x00ff


	//----- nvinfo : EIATTR_MERCURY_ISA_VERSION
	.align		4
        /*0020*/ 	.byte	0x03, 0x5f
        /*0022*/ 	.short	0x0101


	//----- nvinfo : EIATTR_VRC_CTA_INIT_COUNT
	.align		4
        /*0024*/ 	.byte	0x02, 0x4a
	.zero		1
	.zero		1


	//----- nvinfo : EIATTR_EXIT_INSTR_OFFSETS
	.align		4
        /*0028*/ 	.byte	0x04, 0x1c
        /*002a*/ 	.short	(.L_141 - .L_140)


	//   ....[0]....
.L_140:
        /*002c*/ 	.word	0x00000050


	//----- nvinfo : EIATTR_CBANK_PARAM_SIZE
	.align		4
.L_141:
        /*0030*/ 	.byte	0x03, 0x19
        /*0032*/ 	.short	0x0008


	//----- nvinfo : EIATTR_PARAM_CBANK
	.align		4
        /*0034*/ 	.byte	0x04, 0x0a
        /*0036*/ 	.short	(.L_143 - .L_142)
	.align		4
.L_142:
        /*0038*/ 	.word	index@(.nv.constant0._Z22misalignedAccessKernelPc)
        /*003c*/ 	.short	0x0380
        /*003e*/ 	.short	0x0008


	//----- nvinfo : EIATTR_SW_WAR
	.align		4
.L_143:
        /*0040*/ 	.byte	0x04, 0x36
        /*0042*/ 	.short	(.L_145 - .L_144)
.L_144:
        /*0044*/ 	.word	0x00000008
.L_145:


//--------------------- .nv.info._Z17memoryErrorKernelPfi --------------------------
	.section	.nv.info._Z17memoryErrorKernelPfi,"",@"SHT_CUDA_INFO"
	.sectionflags	@""
	.align	4


	//----- nvinfo : EIATTR_CUDA_API_VERSION
	.align		4
        /*0000*/ 	.byte	0x04, 0x37
        /*0002*/ 	.short	(.L_147 - .L_146)
.L_146:
        /*0004*/ 	.word	0x00000082


	//----- nvinfo : EIATTR_KPARAM_INFO
	.align		4
.L_147:
        /*0008*/ 	.byte	0x04, 0x17
        /*000a*/ 	.short	(.L_149 - .L_148)
.L_148:
        /*000c*/ 	.word	0x00000000
        /*0010*/ 	.short	0x0001
        /*0012*/ 	.short	0x0008
        /*0014*/ 	.byte	0x00, 0xf0, 0x11, 0x00


	//----- nvinfo : EIATTR_KPARAM_INFO
	.align		4
.L_149:
        /*0018*/ 	.byte	0x04, 0x17
        /*001a*/ 	.short	(.L_151 - .L_150)
.L_150:
        /*001c*/ 	.word	0x00000000
        /*0020*/ 	.short	0x0000
        /*0022*/ 	.short	0x0000
        /*0024*/ 	.byte	0x00, 0xf5, 0x21, 0x00


	//----- nvinfo : EIATTR_SPARSE_MMA_MASK
	.align		4
.L_151:
        /*0028*/ 	.byte	0x03, 0x50
        /*002a*/ 	.short	0x0000


	//----- nvinfo : EIATTR_MAXREG_COUNT
	.align		4
        /*002c*/ 	.byte	0x03, 0x1b
        /*002e*/ 	.short	0x00ff


	//----- nvinfo : EIATTR_MERCURY_ISA_VERSION
	.align		4
        /*0030*/ 	.byte	0x03, 0x5f
        /*0032*/ 	.short	0x0101


	//----- nvinfo : EIATTR_VRC_CTA_INIT_COUNT
	.align		4
        /*0034*/ 	.byte	0x02, 0x4a
	.zero		1
	.zero		1


	//----- nvinfo : EIATTR_EXIT_INSTR_OFFSETS
	.align		4
        /*0038*/ 	.byte	0x04, 0x1c
        /*003a*/ 	.short	(.L_153 - .L_152)


	//   ....[0]....
.L_152:
        /*003c*/ 	.word	0x00000070


	//   ....[1]....
        /*0040*/ 	.word	0x000000e0


	//----- nvinfo : EIATTR_CBANK_PARAM_SIZE
	.align		4
.L_153:
        /*0044*/ 	.byte	0x03, 0x19
        /*0046*/ 	.short	0x000c


	//----- nvinfo : EIATTR_PARAM_CBANK
	.align		4
        /*0048*/ 	.byte	0x04, 0x0a
        /*004a*/ 	.short	(.L_155 - .L_154)
	.align		4
.L_154:
        /*004c*/ 	.word	index@(.nv.constant0._Z17memoryErrorKernelPfi)
        /*0050*/ 	.short	0x0380
        /*0052*/ 	.short	0x000c


	//----- nvinfo : EIATTR_SW_WAR
	.align		4
.L_155:
        /*0054*/ 	.byte	0x04, 0x36
        /*0056*/ 	.short	(.L_157 - .L_156)
.L_156:
        /*0058*/ 	.word	0x00000008
.L_157:


//--------------------- .nv.info._Z23buggyKernelBankConflictPfS_i --------------------------
	.section	.nv.info._Z23buggyKernelBankConflictPfS_i,"",@"SHT_CUDA_INFO"
	.sectionflags	@""
	.align	4


	//----- nvinfo : EIATTR_CUDA_API_VERSION
	.align		4
        /*0000*/ 	.byte	0x04, 0x37
        /*0002*/ 	.short	(.L_159 - .L_158)
.L_158:
        /*0004*/ 	.word	0x00000082


	//----- nvinfo : EIATTR_KPARAM_INFO
	.align		4
.L_159:
        /*0008*/ 	.byte	0x04, 0x17
        /*000a*/ 	.short	(.L_161 - .L_160)
.L_160:
        /*000c*/ 	.word	0x00000000
        /*0010*/ 	.short	0x0002
        /*0012*/ 	.short	0x0010
        /*0014*/ 	.byte	0x00, 0xf0, 0x11, 0x00


	//----- nvinfo : EIATTR_KPARAM_INFO
	.align		4
.L_161:
        /*0018*/ 	.byte	0x04, 0x17
        /*001a*/ 	.short	(.L_163 - .L_162)
.L_162:
        /*001c*/ 	.word	0x00000000
        /*0020*/ 	.short	0x0001
        /*0022*/ 	.short	0x0008
        /*0024*/ 	.byte	0x00, 0xf5, 0x21, 0x00


	//----- nvinfo : EIATTR_KPARAM_INFO
	.align		4
.L_163:
        /*0028*/ 	.byte	0x04, 0x17
        /*002a*/ 	.short	(.L_165 - .L_164)
.L_164:
        /*002c*/ 	.word	0x00000000
        /*0030*/ 	.short	0x0000
        /*0032*/ 	.short	0x0000
        /*0034*/ 	.byte	0x00, 0xf5, 0x21, 0x00


	//----- nvinfo : EIATTR_SPARSE_MMA_MASK
	.align		4
.L_165:
        /*0038*/ 	.byte	0x03, 0x50
        /*003a*/ 	.short	0x0000


	//----- nvinfo : EIATTR_MAXREG_COUNT
	.align		4
        /*003c*/ 	.byte	0x03, 0x1b
        /*003e*/ 	.short	0x00ff


	//----- nvinfo : EIATTR_NUM_BARRIERS
	.align		4
        /*0040*/ 	.byte	0x02, 0x4c
        /*0042*/ 	.byte	0x01
	.zero		1


	//----- nvinfo : EIATTR_MERCURY_ISA_VERSION
	.align		4
        /*0044*/ 	.byte	0x03, 0x5f
        /*0046*/ 	.short	0x0101


	//----- nvinfo : EIATTR_VRC_CTA_INIT_COUNT
	.align		4
        /*0048*/ 	.byte	0x02, 0x4a
	.zero		1
	.zero		1


	//----- nvinfo : EIATTR_EXIT_INSTR_OFFSETS
	.align		4
        /*004c*/ 	.byte	0x04, 0x1c
        /*004e*/ 	.short	(.L_167 - .L_166)


	//   ....[0]....
.L_166:
        /*0050*/ 	.word	0x00000160


	//----- nvinfo : EIATTR_CBANK_PARAM_SIZE
	.align		4
.L_167:
        /*0054*/ 	.byte	0x03, 0x19
        /*0056*/ 	.short	0x0014


	//----- nvinfo : EIATTR_PARAM_CBANK
	.align		4
        /*0058*/ 	.byte	0x04, 0x0a
        /*005a*/ 	.short	(.L_169 - .L_168)
	.align		4
.L_168:
        /*005c*/ 	.word	index@(.nv.constant0._Z23buggyKernelBankConflictPfS_i)
        /*0060*/ 	.short	0x0380
        /*0062*/ 	.short	0x0014


	//----- nvinfo : EIATTR_SW_WAR
	.align		4
.L_169:
        /*0064*/ 	.byte	0x04, 0x36
        /*0066*/ 	.short	(.L_171 - .L_170)
.L_170:
        /*0068*/ 	.word	0x00000008
.L_171:


//--------------------- .nv.info._Z19buggyKernelDeadlockPii --------------------------
	.section	.nv.info._Z19buggyKernelDeadlockPii,"",@"SHT_CUDA_INFO"
	.sectionflags	@""
	.align	4


	//----- nvinfo : EIATTR_CUDA_API_VERSION
	.align		4
        /*0000*/ 	.byte	0x04, 0x37
        /*0002*/ 	.short	(.L_173 - .L_172)
.L_172:
        /*0004*/ 	.word	0x00000082


	//----- nvinfo : EIATTR_KPARAM_INFO
	.align		4
.L_173:
        /*0008*/ 	.byte	0x04, 0x17
        /*000a*/ 	.short	(.L_175 - .L_174)
.L_174:
        /*000c*/ 	.word	0x00000000
        /*0010*/ 	.short	0x0001
        /*0012*/ 	.short	0x0008
        /*0014*/ 	.byte	0x00, 0xf0, 0x11, 0x00


	//----- nvinfo : EIATTR_KPARAM_INFO
	.align		4
.L_175:
        /*0018*/ 	.byte	0x04, 0x17
        /*001a*/ 	.short	(.L_177 - .L_176)
.L_176:
        /*001c*/ 	.word	0x00000000
        /*0020*/ 	.short	0x0000
        /*0022*/ 	.short	0x0000
        /*0024*/ 	.byte	0x00, 0xf5, 0x21, 0x00


	//----- nvinfo : EIATTR_SPARSE_MMA_MASK
	.align		4
.L_177:
        /*0028*/ 	.byte	0x03, 0x50
        /*002a*/ 	.short	0x0000


	//----- nvinfo : EIATTR_MAXREG_COUNT
	.align		4
        /*002c*/ 	.byte	0x03, 0x1b
        /*002e*/ 	.short	0x00ff


	//----- nvinfo : EIATTR_NUM_BARRIERS
	.align		4
        /*0030*/ 	.byte	0x02, 0x4c
        /*0032*/ 	.byte	0x01
	.zero		1


	//----- nvinfo : EIATTR_MERCURY_ISA_VERSION
	.align		4
        /*0034*/ 	.byte	0x03, 0x5f
        /*0036*/ 	.short	0x0101


	//----- nvinfo : EIATTR_VRC_CTA_INIT_COUNT
	.align		4
        /*0038*/ 	.byte	0x02, 0x4a
	.zero		1
	.zero		1


	//----- nvinfo : EIATTR_EXIT_INSTR_OFFSETS
	.align		4
        /*003c*/ 	.byte	0x04, 0x1c
        /*003e*/ 	.short	(.L_179 - .L_178)


	//   ....[0]....
.L_178:
        /*0040*/ 	.word	0x000000a0


	//   ....[1]....
        /*0044*/ 	.word	0x00000110


	//----- nvinfo : EIATTR_CBANK_PARAM_SIZE
	.align		4
.L_179:
        /*0048*/ 	.byte	0x03, 0x19
        /*004a*/ 	.short	0x000c


	//----- nvinfo : EIATTR_PARAM_CBANK
	.align		4
        /*004c*/ 	.byte	0x04, 0x0a
        /*004e*/ 	.short	(.L_181 - .L_180)
	.align		4
.L_180:
        /*0050*/ 	.word	index@(.nv.constant0._Z19buggyKernelDeadlockPii)
        /*0054*/ 	.short	0x0380
        /*0056*/ 	.short	0x000c


	//----- nvinfo : EIATTR_SW_WAR
	.align		4
.L_181:
        /*0058*/ 	.byte	0x04, 0x36
        /*005a*/ 	.short	(.L_183 - .L_182)
.L_182:
        /*005c*/ 	.word	0x00000008
.L_183:


//--------------------- .nv.info._Z15buggyKernelRacePi --------------------------
	.section	.nv.info._Z15buggyKernelRacePi,"",@"SHT_CUDA_INFO"
	.sectionflags	@""
	.align	4


	//----- nvinfo : EIATTR_CUDA_API_VERSION
	.align		4
        /*0000*/ 	.byte	0x04, 0x37
        /*0002*/ 	.short	(.L_185 - .L_184)
.L_184:
        /*0004*/ 	.word	0x00000082


	//----- nvinfo : EIATTR_KPARAM_INFO
	.align		4
.L_185:
        /*0008*/ 	.byte	0x04, 0x17
        /*000a*/ 	.short	(.L_187 - .L_186)
.L_186:
        /*000c*/ 	.word	0x00000000
        /*0010*/ 	.short	0x0000
        /*0012*/ 	.short	0x0000
        /*0014*/ 	.byte	0x00, 0xf5, 0x21, 0x00


	//----- nvinfo : EIATTR_SPARSE_MMA_MASK
	.align		4
.L_187:
        /*0018*/ 	.byte	0x03, 0x50
        /*001a*/ 	.short	0x0000


	//----- nvinfo : EIATTR_MAXREG_COUNT
	.align		4
        /*001c*/ 	.byte	0x03, 0x1b
        /*001e*/ 	.short	0x00ff


	//----- nvinfo : EIATTR_MERCURY_ISA_VERSION
	.align		4
        /*0020*/ 	.byte	0x03, 0x5f
        /*0022*/ 	.short	0x0101


	//----- nvinfo : EIATTR_INT_WARP_WIDE_INSTR_OFFSETS
	.align		4
        /*0024*/ 	.byte	0x04, 0x31
        /*0026*/ 	.short	(.L_189 - .L_188)


	//   ....[0]....
.L_188:
        /*0028*/ 	.word	0x00000030


	//----- nvinfo : EIATTR_VRC_CTA_INIT_COUNT
	.align		4
.L_189:
        /*002c*/ 	.byte	0x02, 0x4a
	.zero		1
	.zero		1


	//----- nvinfo : EIATTR_EXIT_INSTR_OFFSETS
	.align		4
        /*0030*/ 	.byte	0x04, 0x1c
        /*0032*/ 	.short	(.L_191 - .L_190)


	//   ....[0]....
.L_190:
        /*0034*/ 	.word	0x00000090


	//----- nvinfo : EIATTR_CBANK_PARAM_SIZE
	.align		4
.L_191:
        /*0038*/ 	.byte	0x03, 0x19
        /*003a*/ 	.short	0x0008


	//----- nvinfo : EIATTR_PARAM_CBANK
	.align		4
        /*003c*/ 	.byte	0x04, 0x0a
        /*003e*/ 	.short	(.L_193 - .L_192)
	.align		4
.L_192:
        /*0040*/ 	.word	index@(.nv.constant0._Z15buggyKernelRacePi)
        /*0044*/ 	.short	0x0380
        /*0046*/ 	.short	0x0008


	//----- nvinfo : EIATTR_SW_WAR
	.align		4
.L_193:
        /*0048*/ 	.byte	0x04, 0x36
        /*004a*/ 	.short	(.L_195 - .L_194)
.L_194:
        /*004c*/ 	.word	0x00000008
.L_195:


//--------------------- .nv.info._Z24buggyKernelUninitializedPfi --------------------------
	.section	.nv.info._Z24buggyKernelUninitializedPfi,"",@"SHT_CUDA_INFO"
	.sectionflags	@""
	.align	4


	//----- nvinfo : EIATTR_CUDA_API_VERSION
	.align		4
        /*0000*/ 	.byte	0x04, 0x37
        /*0002*/ 	.short	(.L_197 - .L_196)
.L_196:
        /*0004*/ 	.word	0x00000082


	//----- nvinfo : EIATTR_KPARAM_INFO
	.align		4
.L_197:
        /*0008*/ 	.byte	0x04, 0x17
        /*000a*/ 	.short	(.L_199 - .L_198)
.L_198:
        /*000c*/ 	.word	0x00000000
        /*0010*/ 	.short	0x0001
        /*0012*/ 	.short	0x0008
        /*0014*/ 	.byte	0x00, 0xf0, 0x11, 0x00


	//----- nvinfo : EIATTR_KPARAM_INFO
	.align		4
.L_199:
        /*0018*/ 	.byte	0x04, 0x17
        /*001a*/ 	.short	(.L_201 - .L_200)
.L_200:
        /*001c*/ 	.word	0x00000000
        /*0020*/ 	.short	0x0000
        /*0022*/ 	.short	0x0000
        /*0024*/ 	.byte	0x00, 0xf5, 0x21, 0x00


	//----- nvinfo : EIATTR_SPARSE_MMA_MASK
	.align		4
.L_201:
        /*0028*/ 	.byte	0x03, 0x50
        /*002a*/ 	.short	0x0000


	//----- nvinfo : EIATTR_MAXREG_COUNT
	.align		4
        /*002c*/ 	.byte	0x03, 0x1b
        /*002e*/ 	.short	0x00ff


	//----- nvinfo : EIATTR_NUM_BARRIERS
	.align		4
        /*0030*/ 	.byte	0x02, 0x4c
        /*0032*/ 	.byte	0x01
	.zero		1


	//----- nvinfo : EIATTR_MERCURY_ISA_VERSION
	.align		4
        /*0034*/ 	.byte	0x03, 0x5f
        /*0036*/ 	.short	0x0101


	//----- nvinfo : EIATTR_VRC_CTA_INIT_COUNT
	.align		4
        /*0038*/ 	.byte	0x02, 0x4a
	.zero		1
	.zero		1


	//----- nvinfo : EIATTR_EXIT_INSTR_OFFSETS
	.align		4
        /*003c*/ 	.byte	0x04, 0x1c
        /*003e*/ 	.short	(.L_203 - .L_202)


	//   ....[0]....
.L_202:
        /*0040*/ 	.word	0x00000100


	//   ....[1]....
        /*0044*/ 	.word	0x00000160


	//----- nvinfo : EIATTR_CBANK_PARAM_SIZE
	.align		4
.L_203:
        /*0048*/ 	.byte	0x03, 0x19
        /*004a*/ 	.short	0x000c


	//----- nvinfo : EIATTR_PARAM_CBANK
	.align		4
        /*004c*/ 	.byte	0x04, 0x0a
        /*004e*/ 	.short	(.L_205 - .L_204)
	.align		4
.L_204:
        /*0050*/ 	.word	index@(.nv.constant0._Z24buggyKernelUninitializedPfi)
        /*0054*/ 	.short	0x0380
        /*0056*/ 	.short	0x000c


	//----- nvinfo : EIATTR_SW_WAR
	.align		4
.L_205:
        /*0058*/ 	.byte	0x04, 0x36
        /*005a*/ 	.short	(.L_207 - .L_206)
.L_206:
        /*005c*/ 	.word	0x00000008
.L_207:


//--------------------- .nv.info._Z14buggyKernelOOBPfi --------------------------
	.section	.nv.info._Z14buggyKernelOOBPfi,"",@"SHT_CUDA_INFO"
	.sectionflags	@""
	.align	4


	//----- nvinfo : EIATTR_CUDA_API_VERSION
	.align		4
        /*0000*/ 	.byte	0x04, 0x37
        /*0002*/ 	.short	(.L_209 - .L_208)
.L_208:
        /*0004*/ 	.word	0x00000082


	//----- nvinfo : EIATTR_KPARAM_INFO
	.align		4
.L_209:
        /*0008*/ 	.byte	0x04, 0x17
        /*000a*/ 	.short	(.L_211 - .L_210)
.L_210:
        /*000c*/ 	.word	0x00000000
        /*0010*/ 	.short	0x0001
        /*0012*/ 	.short	0x0008
        /*0014*/ 	.byte	0x00, 0xf0, 0x11, 0x00


	//----- nvinfo : EIATTR_KPARAM_INFO
	.align		4
.L_211:
        /*0018*/ 	.byte	0x04, 0x17
        /*001a*/ 	.short	(.L_213 - .L_212)
.L_212:
        /*001c*/ 	.word	0x00000000
        /*0020*/ 	.short	0x0000
        /*0022*/ 	.short	0x0000
        /*0024*/ 	.byte	0x00, 0xf5, 0x21, 0x00


	//----- nvinfo : EIATTR_SPARSE_MMA_MASK
	.align		4
.L_213:
        /*0028*/ 	.byte	0x03, 0x50
        /*002a*/ 	.short	0x0000


	//----- nvinfo : EIATTR_MAXREG_COUNT
	.align		4
        /*002c*/ 	.byte	0x03, 0x1b
        /*002e*/ 	.short	0x00ff


	//----- nvinfo : EIATTR_MERCURY_ISA_VERSION
	.align		4
        /*0030*/ 	.byte	0x03, 0x5f
        /*0032*/ 	.short	0x0101


	//----- nvinfo : EIATTR_VRC_CTA_INIT_COUNT
	.align		4
        /*0034*/ 	.byte	0x02, 0x4a
	.zero		1
	.zero		1


	//----- nvinfo : EIATTR_EXIT_INSTR_OFFSETS
	.align		4
        /*0038*/ 	.byte	0x04, 0x1c
        /*003a*/ 	.short	(.L_215 - .L_214)


	//   ....[0]....
.L_214:
        /*003c*/ 	.word	0x00000070


	//   ....[1]....
        /*0040*/ 	.word	0x000000e0


	//----- nvinfo : EIATTR_CBANK_PARAM_SIZE
	.align		4
.L_215:
        /*0044*/ 	.byte	0x03, 0x19
        /*0046*/ 	.short	0x000c


	//----- nvinfo : EIATTR_PARAM_CBANK
	.align		4
        /*0048*/ 	.byte	0x04, 0x0a
        /*004a*/ 	.short	(.L_217 - .L_216)
	.align		4
.L_216:
        /*004c*/ 	.word	index@(.nv.constant0._Z14buggyKernelOOBPfi)
        /*0050*/ 	.short	0x0380
        /*0052*/ 	.short	0x000c


	//----- nvinfo : EIATTR_SW_WAR
	.align		4
.L_217:
        /*0054*/ 	.byte	0x04, 0x36
        /*0056*/ 	.short	(.L_219 - .L_218)
.L_218:
        /*0058*/ 	.word	0x00000008
.L_219:


//--------------------- .nv.info._Z19debugKernelDetailedPfi --------------------------
	.section	.nv.info._Z19debugKernelDetailedPfi,"",@"SHT_CUDA_INFO"
	.sectionflags	@""
	.align	4


	//----- nvinfo : EIATTR_CUDA_API_VERSION
	.align		4
        /*0000*/ 	.byte	0x04, 0x37
        /*0002*/ 	.short	(.L_221 - .L_220)
.L_220:
        /*0004*/ 	.word	0x00000082


	//----- nvinfo : EIATTR_KPARAM_INFO
	.align		4
.L_221:
        /*0008*/ 	.byte	0x04, 0x17
        /*000a*/ 	.short	(.L_223 - .L_222)
.L_222:
        /*000c*/ 	.word	0x00000000
        /*0010*/ 	.short	0x0001
        /*0012*/ 	.short	0x0008
        /*0014*/ 	.byte	0x00, 0xf0, 0x11, 0x00


	//----- nvinfo : EIATTR_KPARAM_INFO
	.align		4
.L_223:
        /*0018*/ 	.byte	0x04, 0x17
        /*001a*/ 	.short	(.L_225 - .L_224)
.L_224:
        /*001c*/ 	.word	0x00000000
        /*0020*/ 	.short	0x0000
        /*0022*/ 	.short	0x0000
        /*0024*/ 	.byte	0x00, 0xf5, 0x21, 0x00


	//----- nvinfo : EIATTR_SPARSE_MMA_MASK
	.align		4
.L_225:
        /*0028*/ 	.byte	0x03, 0x50
        /*002a*/ 	.short	0x0000


	//----- nvinfo : EIATTR_MAXREG_COUNT
	.align		4
        /*002c*/ 	.byte	0x03, 0x1b
        /*002e*/ 	.short	0x00ff


	//----- nvinfo : EIATTR_NUM_BARRIERS
	.align		4
        /*0030*/ 	.byte	0x02, 0x4c
        /*0032*/ 	.byte	0x01
	.zero		1


	//----- nvinfo : EIATTR_EXTERNS
	.align		4
        /*0034*/ 	.byte	0x04, 0x0f
        /*0036*/ 	.short	(.L_227 - .L_226)


	//   ....[0]....
	.align		4
.L_226:
        /*0038*/ 	.word	index@(vprintf)


	//----- nvinfo : EIATTR_MERCURY_ISA_VERSION
	.align		4
.L_227:
        /*003c*/ 	.byte	0x03, 0x5f
        /*003e*/ 	.short	0x0101


	//----- nvinfo : EIATTR_VRC_CTA_INIT_COUNT
	.align		4
        /*0040*/ 	.byte	0x02, 0x4a
	.zero		1
	.zero		1


	//----- nvinfo : EIATTR_SYSCALL_OFFSETS
	.align		4
        /*0044*/ 	.byte	0x04, 0x46
        /*0046*/ 	.short	(.L_229 - .L_228)


	//   ....[0]....
.L_228:
        /*0048*/ 	.word	0x000001a0


	//   ....[1]....
        /*004c*/ 	.word	0x000003f0


	//----- nvinfo : EIATTR_EXIT_INSTR_OFFSETS
	.align		4
.L_229:
        /*0050*/ 	.byte	0x04, 0x1c
        /*0052*/ 	.short	(.L_231 - .L_230)


	//   ....[0]....
.L_230:
        /*0054*/ 	.word	0x000002c0


	//   ....[1]....
        /*0058*/ 	.word	0x00000400


	//----- nvinfo : EIATTR_CRS_STACK_SIZE
	.align		4
.L_231:
        /*005c*/ 	.byte	0x04, 0x1e
        /*005e*/ 	.short	(.L_233 - .L_232)
.L_232:
        /*0060*/ 	.word	0x00000000


	//----- nvinfo : EIATTR_CBANK_PARAM_SIZE
	.align		4
.L_233:
        /*0064*/ 	.byte	0x03, 0x19
        /*0066*/ 	.short	0x000c


	//----- nvinfo : EIATTR_PARAM_CBANK
	.align		4
        /*0068*/ 	.byte	0x04, 0x0a
        /*006a*/ 	.short	(.L_235 - .L_234)
	.align		4
.L_234:
        /*006c*/ 	.word	index@(.nv.constant0._Z19debugKernelDetailedPfi)
        /*0070*/ 	.short	0x0380
        /*0072*/ 	.short	0x000c


	//----- nvinfo : EIATTR_SW_WAR
	.align		4
.L_235:
        /*0074*/ 	.byte	0x04, 0x36
        /*0076*/ 	.short	(.L_237 - .L_236)
.L_236:
        /*0078*/ 	.word	0x00000008
.L_237:


//--------------------- .nv.info._Z17debugKernelPrintfPfi --------------------------
	.section	.nv.info._Z17debugKernelPrintfPfi,"",@"SHT_CUDA_INFO"
	.sectionflags	@""
	.align	4


	//----- nvinfo : EIATTR_CUDA_API_VERSION
	.align		4
        /*0000*/ 	.byte	0x04, 0x37
        /*0002*/ 	.short	(.L_239 - .L_238)
.L_238:
        /*0004*/ 	.word	0x00000082


	//----- nvinfo : EIATTR_KPARAM_INFO
	.align		4
.L_239:
        /*0008*/ 	.byte	0x04, 0x17
        /*000a*/ 	.short	(.L_241 - .L_240)
.L_240:
        /*000c*/ 	.word	0x00000000
        /*0010*/ 	.short	0x0001
        /*0012*/ 	.short	0x0008
        /*0014*/ 	.byte	0x00, 0xf0, 0x11, 0x00


	//----- nvinfo : EIATTR_KPARAM_INFO
	.align		4
.L_241:
        /*0018*/ 	.byte	0x04, 0x17
        /*001a*/ 	.short	(.L_243 - .L_242)
.L_242:
        /*001c*/ 	.word	0x00000000
        /*0020*/ 	.short	0x0000
        /*0022*/ 	.short	0x0000
        /*0024*/ 	.byte	0x00, 0xf5, 0x21, 0x00


	//----- nvinfo : EIATTR_SPARSE_MMA_MASK
	.align		4
.L_243:
        /*0028*/ 	.byte	0x03, 0x50
        /*002a*/ 	.short	0x0000


	//----- nvinfo : EIATTR_MAXREG_COUNT
	.align		4
        /*002c*/ 	.byte	0x03, 0x1b
        /*002e*/ 	.short	0x00ff


	//----- nvinfo : EIATTR_EXTERNS
	.align		4
        /*0030*/ 	.byte	0x04, 0x0f
        /*0032*/ 	.short	(.L_245 - .L_244)


	//   ....[0]....
	.align		4
.L_244:
        /*0034*/ 	.word	index@(vprintf)


	//----- nvinfo : EIATTR_MERCURY_ISA_VERSION
	.align		4
.L_245:
        /*0038*/ 	.byte	0x03, 0x5f
        /*003a*/ 	.short	0x0101


	//----- nvinfo : EIATTR_VRC_CTA_INIT_COUNT
	.align		4
        /*003c*/ 	.byte	0x02, 0x4a
	.zero		1
	.zero		1


	//----- nvinfo : EIATTR_SYSCALL_OFFSETS
	.align		4
        /*0040*/ 	.byte	0x04, 0x46
        /*0042*/ 	.short	(.L_247 - .L_246)


	//   ....[0]....
.L_246:
        /*0044*/ 	.word	0x000001d0


	//   ....[1]....
        /*0048*/ 	.word	0x00000300


	//----- nvinfo : EIATTR_EXIT_INSTR_OFFSETS
	.align		4
.L_247:
        /*004c*/ 	.byte	0x04, 0x1c
        /*004e*/ 	.short	(.L_249 - .L_248)


	//   ....[0]....
.L_248:
        /*0050*/ 	.word	0x00000210


	//   ....[1]....
        /*0054*/ 	.word	0x00000240


	//   ....[2]....
        /*0058*/ 	.word	0x00000310


	//----- nvinfo : EIATTR_CRS_STACK_SIZE
	.align		4
.L_249:
        /*005c*/ 	.byte	0x04, 0x1e
        /*005e*/ 	.short	(.L_251 - .L_250)
.L_250:
        /*0060*/ 	.word	0x00000000


	//----- nvinfo : EIATTR_CBANK_PARAM_SIZE
	.align		4
.L_251:
        /*0064*/ 	.byte	0x03, 0x19
        /*0066*/ 	.short	0x000c


	//----- nvinfo : EIATTR_PARAM_CBANK
	.align		4
        /*0068*/ 	.byte	0x04, 0x0a
        /*006a*/ 	.short	(.L_253 - .L_252)
	.align		4
.L_252:
        /*006c*/ 	.word	index@(.nv.constant0._Z17debugKernelPrintfPfi)
        /*0070*/ 	.short	0x0380
        /*0072*/ 	.short	0x000c


	//----- nvinfo : EIATTR_SW_WAR
	.align		4
.L_253:
        /*0074*/ 	.byte	0x04, 0x36
        /*0076*/ 	.short	(.L_255 - .L_254)
.L_254:
        /*0078*/ 	.word	0x00000008
.L_255:


//--------------------- .nv.callgraph             --------------------------
	.section	.nv.callgraph,"",@"SHT_CUDA_CALLGRAPH"
	.align	4
	.sectionentsize	8
	.align		4
        /*0000*/ 	.word	0x00000000
	.align		4
        /*0004*/ 	.word	0xffffffff
	.align		4
        /*0008*/ 	.word	index@(_Z12assertKernelPfi)
	.align		4
        /*000c*/ 	.word	index@(__assertfail)
	.align		4
        /*0010*/ 	.word	index@(_Z19debugKernelDetailedPfi)
	.align		4
        /*0014*/ 	.word	index@(vprintf)
	.align		4
        /*0018*/ 	.word	index@(_Z17debugKernelPrintfPfi)
	.align		4
        /*001c*/ 	.word	index@(vprintf)
	.align		4
        /*0020*/ 	.word	0x00000000
	.align		4
        /*0024*/ 	.word	0xfffffffe
	.align		4
        /*0028*/ 	.word	0x00000000
	.align		4
        /*002c*/ 	.word	0xfffffffd
	.align		4
        /*0030*/ 	.word	0x00000000
	.align		4
        /*0034*/ 	.word	0xfffffffc


//--------------------- .nv.constant4             --------------------------
	.section	.nv.constant4,"a",@progbits
	.align	8
	.align		8
.nv.constant4:
        /*0000*/ 	.dword	__unnamed_1
	.align		8
        /*0008*/ 	.dword	g_errorFlag
	.align		8
        /*0010*/ 	.dword	g_errorThread
	.align		8
        /*0018*/ 	.dword	$str
	.align		8
        /*0020*/ 	.dword	$str$1
	.align		8
        /*0028*/ 	.dword	$str$2
	.align		8
        /*0030*/ 	.dword	$str$3
	.align		8
        /*0038*/ 	.dword	$str$4
	.align		8
        /*0040*/ 	.dword	$str$5
	.align		8
        /*0048*/ 	.dword	__cudart_i2opi_f
	.align		8
        /*0050*/ 	.dword	__assertfail
	.align		8
        /*0058*/ 	.dword	vprintf


//--------------------- .text._Z22customErrorCheckKernelPfi --------------------------
	.section	.text._Z22customErrorCheckKernelPfi,"ax",@progbits
	.align	128
        .global         _Z22customErrorCheckKernelPfi
        .type           _Z22customErrorCheckKernelPfi,@function
        .size           _Z22customErrorCheckKernelPfi,(.L_x_42 - _Z22customErrorCheckKernelPfi)
        .other          _Z22customErrorCheckKernelPfi,@"STO_CUDA_ENTRY STV_DEFAULT"
_Z22customErrorCheckKernelPfi:
.text._Z22customErrorCheckKernelPfi:
[----:B------:R-:W-:Y:S01]  /*0000*/  LDC R1, c[0x0][0x37c] ;  /* 0x0000df00ff017b82 */ /* 0x000fe20000000800 */
[----:B------:R-:W0:Y:S07]  /*0010*/  S2R R0, SR_TID.X ;  /* 0x0000000000007919 */ /* 0x000e2e0000002100 */
[----:B------:R-:W0:Y:S01]  /*0020*/  S2UR UR4, SR_CTAID.X ;  /* 0x00000000000479c3 */ /* 0x000e220000002500 */
[----:B------:R-:W1:Y:S07]  /*0030*/  LDCU UR5, c[0x0][0x388] ;  /* 0x00007100ff0577ac */ /* 0x000e6e0008000800 */
[----:B------:R-:W0:Y:S02]  /*0040*/  LDC R7, c[0x0][0x360] ;  /* 0x0000d800ff077b82 */ /* 0x000e240000000800 */
[----:B0-----:R-:W-:-:S05]  /*0050*/  IMAD R7, R7, UR4, R0 ;  /* 0x0000000407077c24 */ /* 0x001fca000f8e0200 */
[----:B-1----:R-:W-:-:S13]  /*0060*/  ISETP.GE.AND P0, PT, R7, UR5, PT ;  /* 0x0000000507007c0c */ /* 0x002fda000bf06270 */
[----:B------:R-:W-:Y:S05]  /*0070*/  @P0 EXIT ;  /* 0x000000000000094d */ /* 0x000fea0003800000 */
[----:B------:R-:W0:Y:S01]  /*0080*/  LDC.64 R2, c[0x0][0x380] ;  /* 0x0000e000ff027b82 */ /* 0x000e220000000a00 */
[----:B------:R-:W1:Y:S01]  /*0090*/  LDCU.64 UR6, c[0x0][0x358] ;  /* 0x00006b00ff0677ac */ /* 0x000e620008000a00 */
[----:B0-----:R-:W-:-:S05]  /*00a0*/  IMAD.WIDE R2, R7, 0x4, R2 ;  /* 0x0000000407027825 */ /* 0x001fca00078e0202 */
[----:B-1----:R-:W2:Y:S02]  /*00b0*/  LDG.E R0, desc[UR6][R2.64] ;  /* 0x0000000602007981 */ /* 0x002ea4000c1e1900 */
[----:B--2---:R-:W-:-:S13]  /*00c0*/  FSETP.GEU.AND P0, PT, R0, RZ, PT ;  /* 0x000000ff0000720b */ /* 0x004fda0003f0e000 */
[----:B------:R-:W-:Y:S05]  /*00d0*/  @P0 BRA `(.L_x_0) ;  /* 0x0000000000300947 */ /* 0x000fea0003800000 */
[----:B------:R-:W0:Y:S01]  /*00e0*/  S2R R0, SR_LANEID ;  /* 0x0000000000007919 */ /* 0x000e220000000000 */
[----:B------:R-:W1:Y:S01]  /*00f0*/  LDC.64 R2, c[0x4][0x8] ;  /* 0x01000200ff027b82 */ /* 0x000e620000000a00 */
[----:B------:R-:W-:Y:S01]  /*0100*/  VOTEU.ANY UR4, UPT, PT ;  /* 0x0000000000047886 */ /* 0x000fe200038e0100 */
[----:B------:R-:W-:Y:S01]  /*0110*/  CREDUX.MIN.S32 UR5, R7 ;  /* 0x00000000070572cc */ /* 0x000fe20000008200 */
[----:B------:R-:W-:-:S05]  /*0120*/  UFLO.U32 UR4, UR4 ;  /* 0x00000004000472bd */ /* 0x000fca00080e0000 */
[----:B------:R-:W2:Y:S07]  /*0130*/  LDC.64 R4, c[0x4][0x10] ;  /* 0x01000400ff047b82 */ /* 0x000eae0000000a00 */
[----:B------:R-:W-:Y:S02]  /*0140*/  MOV R7, UR5 ;  /* 0x0000000500077c02 */ /* 0x000fe40008000f00 */
[----:B0-----:R-:W-:Y:S01]  /*0150*/  ISETP.EQ.U32.AND P0, PT, R0, UR4, PT ;  /* 0x0000000400007c0c */ /* 0x001fe2000bf02070 */
[----:B------:R-:W-:-:S05]  /*0160*/  HFMA2 R0, -RZ, RZ, 0, 5.9604644775390625e-08 ;  /* 0x00000001ff007431 */ /* 0x000fca00000001ff */
[----:B-1----:R-:W-:Y:S07]  /*0170*/  STG.E.U8 desc[UR6][R2.64], R0 ;  /* 0x0000000002007986 */ /* 0x002fee000c101106 */
[----:B--2---:R-:W-:Y:S01]  /*0180*/  @P0 REDG.E.MIN.S32.STRONG.GPU desc[UR6][R4.64], R7 ;  /* 0x000000070400098e */ /* 0x004fe2000c92e306 */
[----:B------:R-:W-:Y:S05]  /*0190*/  EXIT ;  /* 0x000000000000794d */ /* 0x000fea0003800000 */
.L_x_0:
[----:B------:R-:W-:Y:S01]  /*01a0*/  VIADD R4, R0, 0xf3000000 ;  /* 0xf300000000047836 */ /* 0x000fe20000000000 */
[----:B------:R0:W1:Y:S01]  /*01b0*/  MUFU.RSQ R5, R0 ;  /* 0x0000000000057308 */ /* 0x0000620000001400 */
[----:B------:R-:W-:Y:S03]  /*01c0*/  BSSY.RECONVERGENT B0, `(.L_x_1) ;  /* 0x000000b000007945 */ /* 0x000fe60003800200 */
[----:B------:R-:W-:-:S13]  /*01d0*/  ISETP.GT.U32.AND P0, PT, R4, 0x727fffff, PT ;  /* 0x727fffff0400780c */ /* 0x000fda0003f04070 */
[----:B01----:R-:W-:Y:S05]  /*01e0*/  @!P0 BRA `(.L_x_2) ;  /* 0x0000000000108947 */ /* 0x003fea0003800000 */
[----:B------:R-:W-:-:S07]  /*01f0*/  MOV R9, 0x210 ;  /* 0x0000021000097802 */ /* 0x000fce0000000f00 */
[----:B------:R-:W-:Y:S05]  /*0200*/  CALL.REL.NOINC `($__internal_0_$__cuda_sm20_sqrt_rn_f32_slowpath) ;  /* 0x0000000000247944 */ /* 0x000fea0003c00000 */
[----:B------:R-:W-:Y:S01]  /*0210*/  MOV R5, R0 ;  /* 0x0000000000057202 */ /* 0x000fe20000000f00 */
[----:B------:R-:W-:Y:S06]  /*0220*/  BRA `(.L_x_3) ;  /* 0x0000000000107947 */ /* 0x000fec0003800000 */
.L_x_2:
[----:B------:R-:W-:Y:S01]  /*0230*/  FMUL.FTZ R7, R0, R5 ;  /* 0x0000000500077220 */ /* 0x000fe20000410000 */
[----:B------:R-:W-:-:S03]  /*0240*/  FMUL.FTZ R5, R5, 0.5 ;  /* 0x3f00000005057820 */ /* 0x000fc60000410000 */
[----:B------:R-:W-:-:S04]  /*0250*/  FFMA R0, -R7, R7, R0 ;  /* 0x0000000707007223 */ /* 0x000fc80000000100 */
[----:B------:R-:W-:-:S07]  /*0260*/  FFMA R5, R0, R5, R7 ;  /* 0x0000000500057223 */ /* 0x000fce0000000007 */
.L_x_3:
[----:B------:R-:W-:Y:S05]  /*0270*/  BSYNC.RECONVERGENT B0 ;  /* 0x0000000000007941 */ /* 0x000fea0003800200 */
.L_x_1:
[----:B------:R-:W-:Y:S01]  /*0280*/  STG.E desc[UR6][R2.64], R5 ;  /* 0x0000000502007986 */ /* 0x000fe2000c101906 */
[----:B------:R-:W-:Y:S05]  /*0290*/  EXIT ;  /* 0x000000000000794d */ /* 0x000fea0003800000 */
        .weak           $__internal_0_$__cuda_sm20_sqrt_rn_f32_slowpath
        .type           $__internal_0_$__cuda_sm20_sqrt_rn_f32_slowpath,@function
        .size           $__internal_0_$__cuda_sm20_sqrt_rn_f32_slowpath,(.L_x_42 - $__internal_0_$__cuda_sm20_sqrt_rn_f32_slowpath)
$__internal_0_$__cuda_sm20_sqrt_rn_f32_slowpath:
[----:B------:R-:W-:-:S13]  /*02a0*/  LOP3.LUT P0, RZ, R0, 0x7fffffff, RZ, 0xc0, !PT ;  /* 0x7fffffff00ff7812 */ /* 0x000fda000780c0ff */
[----:B------:R-:W-:Y:S01]  /*02b0*/  @!P0 IMAD.MOV.U32 R4, RZ, RZ, R0 ;  /* 0x000000ffff048224 */ /* 0x000fe200078e0000 */
[----:B------:R-:W-:Y:S06]  /*02c0*/  @!P0 BRA `(.L_x_4) ;  /* 0x0000000000408947 */ /* 0x000fec0003800000 */
[----:B------:R-:W-:-:S13]  /*02d0*/  FSETP.GEU.FTZ.AND P0, PT, R0, RZ, PT ;  /* 0x000000ff0000720b */ /* 0x000fda0003f1e000 */
[----:B------:R-:W-:Y:S01]  /*02e0*/  @!P0 MOV R4, 0x7fffffff ;  /* 0x7fffffff00048802 */ /* 0x000fe20000000f00 */
[----:B------:R-:W-:Y:S06]  /*02f0*/  @!P0 BRA `(.L_x_4) ;  /* 0x0000000000348947 */ /* 0x000fec0003800000 */
[----:B------:R-:W-:-:S13]  /*0300*/  FSETP.GTU.FTZ.AND P0, PT, |R0|, +INF , PT ;  /* 0x7f8000000000780b */ /* 0x000fda0003f1c200 */
[----:B------:R-:W-:Y:S01]  /*0310*/  @P0 FADD.FTZ R4, R0, 1 ;  /* 0x3f80000000040421 */ /* 0x000fe20000010000 */
[----:B------:R-:W-:Y:S06]  /*0320*/  @P0 BRA `(.L_x_4) ;  /* 0x0000000000280947 */ /* 0x000fec0003800000 */
[----:B------:R-:W-:-:S13]  /*0330*/  FSETP.NEU.FTZ.AND P0, PT, |R0|, +INF , PT ;  /* 0x7f8000000000780b */ /* 0x000fda0003f1d200 */
[----:B------:R-:W-:-:S04]  /*0340*/  @P0 FFMA R5, R0, 1.84467440737095516160e+19, RZ ;  /* 0x5f80000000050823 */ /* 0x000fc800000000ff */
[----:B------:R-:W0:Y:S02]  /*0350*/  @P0 MUFU.RSQ R4, R5 ;  /* 0x0000000500040308 */ /* 0x000e240000001400 */
[----:B0-----:R-:W-:Y:S01]  /*0360*/  @P0 FMUL.FTZ R6, R5, R4 ;  /* 0x0000000405060220 */ /* 0x001fe20000410000 */
[----:B------:R-:W-:Y:S01]  /*0370*/  @P0 FMUL.FTZ R8, R4, 0.5 ;  /* 0x3f00000004080820 */ /* 0x000fe20000410000 */
[----:B------:R-:W-:Y:S02]  /*0380*/  @!P0 MOV R4, R0 ;  /* 0x0000000000048202 */ /* 0x000fe40000000f00 */
[----:B------:R-:W-:-:S04]  /*0390*/  @P0 FADD.FTZ R7, -R6, -RZ ;  /* 0x800000ff06070221 */ /* 0x000fc80000010100 */
[----:B------:R-:W-:-:S04]  /*03a0*/  @P0 FFMA R7, R6, R7, R5 ;  /* 0x0000000706070223 */ /* 0x000fc80000000005 */
[----:B------:R-:W-:-:S04]  /*03b0*/  @P0 FFMA R7, R7, R8, R6 ;  /* 0x0000000807070223 */ /* 0x000fc80000000006 */
[----:B------:R-:W-:-:S07]  /*03c0*/  @P0 FMUL.FTZ R4, R7, 2.3283064365386962891e-10 ;  /* 0x2f80000007040820 */ /* 0x000fce0000410000 */
.L_x_4:
[----:B------:R-:W-:Y:S02]  /*03d0*/  HFMA2 R5, -RZ, RZ, 0, 0 ;  /* 0x00000000ff057431 */ /* 0x000fe400000001ff */
[----:B------:R-:W-:Y:S01]  /*03e0*/  IMAD.MOV.U32 R0, RZ, RZ, R4 ;  /* 0x000000ffff007224 */ /* 0x000fe200078e0004 */
[----:B------:R-:W-:-:S04]  /*03f0*/  MOV R4, R9 ;  /* 0x0000000900047202 */ /* 0x000fc80000000f00 */
[----:B------:R-:W-:Y:S05]  /*0400*/  RET.REL.NODEC R4 `(_Z22customErrorCheckKernelPfi) ;  /* 0xfffffff804fc7950 */ /* 0x000fea0003c3ffff */
.L_x_5:
[----:B------:R-:W-:-:S00]  /*0410*/  BRA `(.L_x_5) ;  /* 0xfffffffc00fc7947 */ /* 0x000fc0000383ffff */
[----:B------:R-:W-:-:S00]  /*0420*/  NOP ;  /* 0x0000000000007918 */ /* 0x000fc00000000000 */
        /* <DEDUP_REMOVED lines=13> */
.L_x_42:


//--------------------- .text._Z12assertKernelPfi --------------------------
	.section	.text._Z12assertKernelPfi,"ax",@progbits
	.align	128
        .global         _Z12assertKernelPfi
        .type           _Z12assertKernelPfi,@function
        .size           _Z12assertKernelPfi,(.L_x_43 - _Z12assertKernelPfi)
        .other          _Z12assertKernelPfi,@"STO_CUDA_ENTRY STV_DEFAULT"
_Z12assertKernelPfi:
.text._Z12assertKernelPfi:
[----:B------:R-:W0:Y:S01]  /*0000*/  LDC R1, c[0x0][0x37c] ;  /* 0x0000df00ff017b82 */ /* 0x000e220000000800 */
[----:B------:R-:W1:Y:S07]  /*0010*/  S2R R0, SR_TID.X ;  /* 0x0000000000007919 */ /* 0x000e6e0000002100 */
[----:B------:R-:W1:Y:S01]  /*0020*/  S2UR UR4, SR_CTAID.X ;  /* 0x00000000000479c3 */ /* 0x000e620000002500 */
[----:B------:R-:W2:Y:S07]  /*0030*/  LDCU UR5, c[0x0][0x388] ;  /* 0x00007100ff0577ac */ /* 0x000eae0008000800 */
[----:B------:R-:W1:Y:S02]  /*0040*/  LDC R3, c[0x0][0x360] ;  /* 0x0000d800ff037b82 */ /* 0x000e640000000800 */
[----:B-1----:R-:W-:-:S05]  /*0050*/  IMAD R3, R3, UR4, R0 ;  /* 0x0000000403037c24 */ /* 0x002fca000f8e0200 */
[----:B--2---:R-:W-:-:S13]  /*0060*/  ISETP.GE.AND P0, PT, R3, UR5, PT ;  /* 0x0000000503007c0c */ /* 0x004fda000bf06270 */
[----:B0-----:R-:W-:Y:S05]  /*0070*/  @P0 EXIT ;  /* 0x000000000000094d */ /* 0x001fea0003800000 */
[----:B------:R-:W0:Y:S01]  /*0080*/  LDC.64 R16, c[0x0][0x380] ;  /* 0x0000e000ff107b82 */ /* 0x000e220000000a00 */
[----:B------:R-:W1:Y:S01]  /*0090*/  LDCU.64 UR36, c[0x0][0x358] ;  /* 0x00006b00ff2477ac */ /* 0x000e620008000a00 */
[----:B0-----:R-:W-:-:S05]  /*00a0*/  IMAD.WIDE R16, R3, 0x4, R16 ;  /* 0x0000000403107825 */ /* 0x001fca00078e0210 */
[----:B-1----:R-:W2:Y:S01]  /*00b0*/  LDG.E R0, desc[UR36][R16.64] ;  /* 0x0000002410007981 */ /* 0x002ea2000c1e1900 */
[----:B------:R-:W-:Y:S01]  /*00c0*/  BSSY.RECONVERGENT B6, `(.L_x_6) ;  /* 0x0000014000067945 */ /* 0x000fe20003800200 */
[----:B--2---:R-:W-:-:S13]  /*00d0*/  FSETP.GE.AND P0, PT, R0, RZ, PT ;  /* 0x000000ff0000720b */ /* 0x004fda0003f06000 */
[----:B------:R-:W-:Y:S05]  /*00e0*/  @P0 BRA `(.L_x_7) ;  /* 0x0000000000440947 */ /* 0x000fea0003800000 */
[----:B------:R-:W-:Y:S01]  /*00f0*/  MOV R0, 0x50 ;  /* 0x0000005000007802 */ /* 0x000fe20000000f00 */
[----:B------:R-:W0:Y:S01]  /*0100*/  LDCU.64 UR4, c[0x4][0x38] ;  /* 0x01000700ff0477ac */ /* 0x000e220008000a00 */
[----:B------:R-:W-:Y:S01]  /*0110*/  HFMA2 R8, -RZ, RZ, 0, 3.2246112823486328125e-05 ;  /* 0x0000021dff087431 */ /* 0x000fe200000001ff */
[----:B------:R-:W-:Y:S01]  /*0120*/  MOV R12, 0x1 ;  /* 0x00000001000c7802 */ /* 0x000fe20000000f00 */
[----:B------:R1:W2:Y:S01]  /*0130*/  LDC.64 R2, c[0x4][R0] ;  /* 0x0100000000027b82 */ /* 0x0002a20000000a00 */
[----:B------:R-:W3:Y:S01]  /*0140*/  LDCU.64 UR6, c[0x4][0x40] ;  /* 0x01000800ff0677ac */ /* 0x000ee20008000a00 */
[----:B------:R-:W-:Y:S01]  /*0150*/  IMAD.MOV.U32 R13, RZ, RZ, RZ ;  /* 0x000000ffff0d7224 */ /* 0x000fe200078e00ff */
[----:B------:R-:W4:Y:S01]  /*0160*/  LDCU.64 UR8, c[0x4][URZ] ;  /* 0x01000000ff0877ac */ /* 0x000f220008000a00 */
[----:B0-----:R-:W-:Y:S01]  /*0170*/  MOV R4, UR4 ;  /* 0x0000000400047c02 */ /* 0x001fe20008000f00 */
[----:B------:R-:W-:Y:S01]  /*0180*/  IMAD.U32 R5, RZ, RZ, UR5 ;  /* 0x00000005ff057e24 */ /* 0x000fe2000f8e00ff */
[----:B---3--:R-:W-:Y:S01]  /*0190*/  MOV R6, UR6 ;  /* 0x0000000600067c02 */ /* 0x008fe20008000f00 */
[----:B------:R-:W-:Y:S01]  /*01a0*/  IMAD.U32 R7, RZ, RZ, UR7 ;  /* 0x00000007ff077e24 */ /* 0x000fe2000f8e00ff */
[----:B----4-:R-:W-:Y:S01]  /*01b0*/  MOV R10, UR8 ;  /* 0x00000008000a7c02 */ /* 0x010fe20008000f00 */
[----:B-1----:R-:W-:-:S07]  /*01c0*/  IMAD.U32 R11, RZ, RZ, UR9 ;  /* 0x00000009ff0b7e24 */ /* 0x002fce000f8e00ff */
[----:B------:R-:W-:-:S07]  /*01d0*/  LEPC R20, `(.L_x_8) ;  /* 0x000000001014794e */ /* 0x000fce0000000000 */
[----:B--2---:R-:W-:Y:S05]  /*01e0*/  CALL.ABS.NOINC R2 ;  /* 0x0000000002007343 */ /* 0x004fea0003c00000 */
.L_x_8:
[----:B------:R0:W5:Y:S02]  /*01f0*/  LDG.E R0, desc[UR36][R16.64] ;  /* 0x0000002410007981 */ /* 0x000164000c1e1900 */
.L_x_7:
[----:B------:R-:W-:Y:S05]  /*0200*/  BSYNC.RECONVERGENT B6 ;  /* 0x0000000000067941 */ /* 0x000fea0003800200 */
.L_x_6:
[----:B-----5:R-:W-:Y:S01]  /*0210*/  IADD3 R2, PT, PT, R0, -0xd000000, RZ ;  /* 0xf300000000027810 */ /* 0x020fe20007ffe0ff */
[----:B------:R1:W2:Y:S01]  /*0220*/  MUFU.RSQ R5, R0 ;  /* 0x0000000000057308 */ /* 0x0002a20000001400 */
[----:B------:R-:W-:Y:S02]  /*0230*/  BSSY.RECONVERGENT B0, `(.L_x_9) ;  /* 0x000000b000007945 */ /* 0x000fe40003800200 */
[----:B------:R-:W-:-:S13]  /*0240*/  ISETP.GT.U32.AND P0, PT, R2, 0x727fffff, PT ;  /* 0x727fffff0200780c */ /* 0x000fda0003f04070 */
[----:B-1----:R-:W-:Y:S05]  /*0250*/  @!P0 BRA `(.L_x_10) ;  /* 0x0000000000108947 */ /* 0x002fea0003800000 */
[----:B------:R-:W-:-:S07]  /*0260*/  MOV R7, 0x280 ;  /* 0x0000028000077802 */ /* 0x000fce0000000f00 */
[----:B0-2---:R-:W-:Y:S05]  /*0270*/  CALL.REL.NOINC `($__internal_1_$__cuda_sm20_sqrt_rn_f32_slowpath) ;  /* 0x0000000000247944 */ /* 0x005fea0003c00000 */
[----:B------:R-:W-:Y:S01]  /*0280*/  MOV R3, R0 ;  /* 0x0000000000037202 */ /* 0x000fe20000000f00 */
[----:B------:R-:W-:Y:S06]  /*0290*/  BRA `(.L_x_11) ;  /* 0x0000000000107947 */ /* 0x000fec0003800000 */
.L_x_10:
[C---:B--2---:R-:W-:Y:S01]  /*02a0*/  FMUL.FTZ R3, R5.reuse, R0 ;  /* 0x0000000005037220 */ /* 0x044fe20000410000 */
[----:B------:R-:W-:-:S03]  /*02b0*/  FMUL.FTZ R2, R5, 0.5 ;  /* 0x3f00000005027820 */ /* 0x000fc60000410000 */
[----:B------:R-:W-:-:S04]  /*02c0*/  FFMA R0, -R3, R3, R0 ;  /* 0x0000000303007223 */ /* 0x000fc80000000100 */
[----:B------:R-:W-:-:S07]  /*02d0*/  FFMA R3, R0, R2, R3 ;  /* 0x0000000200037223 */ /* 0x000fce0000000003 */
.L_x_11:
[----:B------:R-:W-:Y:S05]  /*02e0*/  BSYNC.RECONVERGENT B0 ;  /* 0x0000000000007941 */ /* 0x000fea0003800200 */
.L_x_9:
[----:B------:R-:W-:Y:S01]  /*02f0*/  STG.E desc[UR36][R16.64], R3 ;  /* 0x0000000310007986 */ /* 0x000fe2000c101924 */
[----:B------:R-:W-:Y:S05]  /*0300*/  EXIT ;  /* 0x000000000000794d */ /* 0x000fea0003800000 */
        .weak           $__internal_1_$__cuda_sm20_sqrt_rn_f32_slowpath
        .type           $__internal_1_$__cuda_sm20_sqrt_rn_f32_slowpath,@function
        .size           $__internal_1_$__cuda_sm20_sqrt_rn_f32_slowpath,(.L_x_43 - $__internal_1_$__cuda_sm20_sqrt_rn_f32_slowpath)
$__internal_1_$__cuda_sm20_sqrt_rn_f32_slowpath:
        /* <DEDUP_REMOVED lines=19> */
.L_x_12:
[----:B------:R-:W-:Y:S02]  /*0440*/  HFMA2 R3, -RZ, RZ, 0, 0 ;  /* 0x00000000ff037431 */ /* 0x000fe400000001ff */
[----:B------:R-:W-:Y:S01]  /*0450*/  IMAD.MOV.U32 R0, RZ, RZ, R2 ;  /* 0x000000ffff007224 */ /* 0x000fe200078e0002 */
[----:B------:R-:W-:-:S04]  /*0460*/  MOV R2, R7 ;  /* 0x0000000700027202 */ /* 0x000fc80000000f00 */
[----:B------:R-:W-:Y:S05]  /*0470*/  RET.REL.NODEC R2 `(_Z12assertKernelPfi) ;  /* 0xfffffff802e07950 */ /* 0x000fea0003c3ffff */
.L_x_13:
        /* <DEDUP_REMOVED lines=16> */
.L_x_43:


//--------------------- .text._Z21performanceTestKernelPfPKfi --------------------------
	.section	.text._Z21performanceTestKernelPfPKfi,"ax",@progbits
	.align	128
        .global         _Z21performanceTestKernelPfPKfi
        .type           _Z21performanceTestKernelPfPKfi,@function
        .size           _Z21performanceTestKernelPfPKfi,(.L_x_46 - _Z21performanceTestKernelPfPKfi)
        .other          _Z21performanceTestKernelPfPKfi,@"STO_CUDA_ENTRY STV_DEFAULT"
_Z21performanceTestKernelPfPKfi:
.text._Z21performanceTestKernelPfPKfi:
        /* <DEDUP_REMOVED lines=11> */
[----:B-1----:R0:W5:Y:S01]  /*00b0*/  LDG.E R11, desc[UR8][R2.64] ;  /* 0x00000008020b7981 */ /* 0x002162000c1e1900 */
[----:B------:R-:W-:-:S05]  /*00c0*/  UMOV UR4, URZ ;  /* 0x000000ff00047c82 */ /* 0x000fca0008000000 */
.L_x_24:
[C---:B-----5:R-:W-:Y:S01]  /*00d0*/  FMUL R0, R11.reuse, 0.63661974668502807617 ;  /* 0x3f22f9830b007820 */ /* 0x060fe20000400000 */
[----:B------:R-:W-:Y:S01]  /*00e0*/  FSETP.GE.AND P0, PT, |R11|, 105615, PT ;  /* 0x47ce47800b00780b */ /* 0x000fe20003f06200 */
[----:B------:R-:W-:Y:S04]  /*00f0*/  BSSY.RECONVERGENT B0, `(.L_x_14) ;  /* 0x0000069000007945 */ /* 0x000fe80003800200 */
[----:B------:R-:W0:Y:S02]  /*0100*/  F2I.NTZ R0, R0 ;  /* 0x0000000000007305 */ /* 0x000e240000203100 */
[----:B0-----:R-:W-:-:S05]  /*0110*/  I2FP.F32.S32 R2, R0 ;  /* 0x0000000000027245 */ /* 0x001fca0000201400 */
[----:B------:R-:W-:-:S04]  /*0120*/  FFMA R3, R2, -1.5707962512969970703, R11 ;  /* 0xbfc90fda02037823 */ /* 0x000fc8000000000b */
[----:B------:R-:W-:-:S04]  /*0130*/  FFMA R3, R2, -7.5497894158615963534e-08, R3 ;  /* 0xb3a2216802037823 */ /* 0x000fc80000000003 */
[----:B------:R-:W-:Y:S01]  /*0140*/  FFMA R2, R2, -5.3903029534742383927e-15, R3 ;  /* 0xa7c234c502027823 */ /* 0x000fe20000000003 */
[----:B------:R-:W-:-:S03]  /*0150*/  IMAD.MOV.U32 R3, RZ, RZ, R0 ;  /* 0x000000ffff037224 */ /* 0x000fc600078e0000 */
[----:B------:R-:W-:Y:S01]  /*0160*/  IMAD.MOV.U32 R8, RZ, RZ, R2 ;  /* 0x000000ffff087224 */ /* 0x000fe200078e0002 */
[----:B------:R-:W-:Y:S06]  /*0170*/  @!P0 BRA `(.L_x_15) ;  /* 0x0000000400808947 */ /* 0x000fec0003800000 */
[----:B------:R-:W-:-:S13]  /*0180*/  FSETP.NEU.AND P0, PT, |R11|, +INF , PT ;  /* 0x7f8000000b00780b */ /* 0x000fda0003f0d200 */
[----:B------:R-:W-:Y:S01]  /*0190*/  @!P0 FMUL R8, RZ, R11 ;  /* 0x0000000bff088220 */ /* 0x000fe20000400000 */
[----:B------:R-:W-:Y:S01]  /*01a0*/  @!P0 IMAD.MOV.U32 R0, RZ, RZ, RZ ;  /* 0x000000ffff008224 */ /* 0x000fe200078e00ff */
[----:B------:R-:W-:Y:S06]  /*01b0*/  @!P0 BRA `(.L_x_15) ;  /* 0x0000000400708947 */ /* 0x000fec0003800000 */
[----:B------:R-:W-:Y:S01]  /*01c0*/  IMAD.SHL.U32 R6, R11, 0x100, RZ ;  /* 0x000001000b067824 */ /* 0x000fe200078e00ff */
[----:B------:R-:W0:Y:S01]  /*01d0*/  LDCU.64 UR10, c[0x4][0x48] ;  /* 0x01000900ff0a77ac */ /* 0x000e220008000a00 */
[----:B------:R-:W-:Y:S02]  /*01e0*/  IMAD.MOV.U32 R0, RZ, RZ, RZ ;  /* 0x000000ffff007224 */ /* 0x000fe400078e00ff */
[----:B------:R-:W-:Y:S01]  /*01f0*/  IMAD.MOV.U32 R10, RZ, RZ, RZ ;  /* 0x000000ffff0a7224 */ /* 0x000fe200078e00ff */
[----:B------:R-:W-:Y:S01]  /*0200*/  LOP3.LUT R13, R6, 0x80000000, RZ, 0xfc, !PT ;  /* 0x80000000060d7812 */ /* 0x000fe200078efcff */
[----:B------:R-:W-:Y:S01]  /*0210*/  UMOV UR6, URZ ;  /* 0x000000ff00067c82 */ /* 0x000fe20008000000 */
[----:B------:R-:W-:-:S05]  /*0220*/  UMOV UR5, URZ ;  /* 0x000000ff00057c82 */ /* 0x000fca0008000000 */
.L_x_16:
[----:B0-----:R-:W-:Y:S01]  /*0230*/  IMAD.U32 R8, RZ, RZ, UR10 ;  /* 0x0000000aff087e24 */ /* 0x001fe2000f8e00ff */
[----:B------:R-:W-:-:S05]  /*0240*/  MOV R9, UR11 ;  /* 0x0000000b00097c02 */ /* 0x000fca0008000f00 */
[----:B------:R-:W2:Y:S01]  /*0250*/  LDG.E.CONSTANT R6, desc[UR8][R8.64] ;  /* 0x0000000808067981 */ /* 0x000ea2000c1e9900 */
[----:B------:R-:W-:Y:S01]  /*0260*/  UIADD3 UR5, UPT, UPT, UR5, 0x1, URZ ;  /* 0x0000000105057890 */ /* 0x000fe2000fffe0ff */
[C---:B------:R-:W-:Y:S01]  /*0270*/  ISETP.EQ.AND P0, PT, R10.reuse, RZ, PT ;  /* 0x000000ff0a00720c */ /* 0x040fe20003f02270 */
[----:B------:R-:W-:Y:S01]  /*0280*/  UIADD3 UR10, UP1, UPT, UR10, 0x4, URZ ;  /* 0x000000040a0a7890 */ /* 0x000fe2000ff3e0ff */
[C---:B------:R-:W-:Y:S01]  /*0290*/  ISETP.EQ.AND P1, PT, R10.reuse, 0x4, PT ;  /* 0x000000040a00780c */ /* 0x040fe20003f22270 */
[----:B------:R-:W-:Y:S01]  /*02a0*/  UISETP.NE.AND UP0, UPT, UR5, 0x6, UPT ;  /* 0x000000060500788c */ /* 0x000fe2000bf05270 */
[C---:B------:R-:W-:Y:S01]  /*02b0*/  ISETP.EQ.AND P2, PT, R10.reuse, 0x8, PT ;  /* 0x000000080a00780c */ /* 0x040fe20003f42270 */
[----:B------:R-:W-:Y:S01]  /*02c0*/  UIADD3.X UR11, UPT, UPT, URZ, UR11, URZ, UP1, !UPT ;  /* 0x0000000bff0b7290 */ /* 0x000fe20008ffe4ff */
[C---:B------:R-:W-:Y:S02]  /*02d0*/  ISETP.EQ.AND P3, PT, R10.reuse, 0xc, PT ;  /* 0x0000000c0a00780c */ /* 0x040fe40003f62270 */
[----:B------:R-:W-:-:S02]  /*02e0*/  ISETP.EQ.AND P4, PT, R10, 0x10, PT ;  /* 0x000000100a00780c */ /* 0x000fc40003f82270 */
[C---:B------:R-:W-:Y:S01]  /*02f0*/  ISETP.EQ.AND P5, PT, R10.reuse, 0x14, PT ;  /* 0x000000140a00780c */ /* 0x040fe20003fa2270 */
[----:B------:R-:W-:Y:S02]  /*0300*/  VIADD R10, R10, 0x4 ;  /* 0x000000040a0a7836 */ /* 0x000fe40000000000 */
[----:B--2---:R-:W-:-:S03]  /*0310*/  IMAD.WIDE.U32 R6, R6, R13, RZ ;  /* 0x0000000d06067225 */ /* 0x004fc600078e00ff */
[----:B------:R-:W-:-:S04]  /*0320*/  IADD3 R6, P6, PT, R6, R0, RZ ;  /* 0x0000000006067210 */ /* 0x000fc80007fde0ff */
[----:B------:R-:W-:Y:S01]  /*0330*/  IADD3.X R0, PT, PT, R7, UR6, RZ, P6, !PT ;  /* 0x0000000607007c10 */ /* 0x000fe2000b7fe4ff */
[--C-:B------:R-:W-:Y:S02]  /*0340*/  @P0 IMAD.MOV.U32 R4, RZ, RZ, R6.reuse ;  /* 0x000000ffff040224 */ /* 0x100fe400078e0006 */
[--C-:B------:R-:W-:Y:S02]  /*0350*/  @P1 IMAD.MOV.U32 R19, RZ, RZ, R6.reuse ;  /* 0x000000ffff131224 */ /* 0x100fe400078e0006 */
[--C-:B------:R-:W-:Y:S02]  /*0360*/  @P2 IMAD.MOV.U32 R18, RZ, RZ, R6.reuse ;  /* 0x000000ffff122224 */ /* 0x100fe400078e0006 */
[--C-:B------:R-:W-:Y:S02]  /*0370*/  @P3 IMAD.MOV.U32 R17, RZ, RZ, R6.reuse ;  /* 0x000000ffff113224 */ /* 0x100fe400078e0006 */
[--C-:B------:R-:W-:Y:S02]  /*0380*/  @P4 IMAD.MOV.U32 R16, RZ, RZ, R6.reuse ;  /* 0x000000ffff104224 */ /* 0x100fe400078e0006 */
[----:B------:R-:W-:Y:S01]  /*0390*/  @P5 IMAD.MOV.U32 R15, RZ, RZ, R6 ;  /* 0x000000ffff0f5224 */ /* 0x000fe200078e0006 */
[----:B------:R-:W-:Y:S06]  /*03a0*/  BRA.U UP0, `(.L_x_16) ;  /* 0xfffffffd00a07547 */ /* 0x000fec000b83ffff */
[----:B------:R-:W-:Y:S01]  /*03b0*/  SHF.R.U32.HI R6, RZ, 0x17, R11 ;  /* 0x00000017ff067819 */ /* 0x000fe2000001160b */
[----:B------:R-:W-:Y:S03]  /*03c0*/  BSSY.RECONVERGENT B1, `(.L_x_17) ;  /* 0x0000029000017945 */ /* 0x000fe60003800200 */
[C---:B------:R-:W-:Y:S02]  /*03d0*/  LOP3.LUT R7, R6.reuse, 0xe0, RZ, 0xc0, !PT ;  /* 0x000000e006077812 */ /* 0x040fe400078ec0ff */
[----:B------:R-:W-:Y:S02]  /*03e0*/  LOP3.LUT P6, RZ, R6, 0x1f, RZ, 0xc0, !PT ;  /* 0x0000001f06ff7812 */ /* 0x000fe400078cc0ff */
[----:B------:R-:W-:-:S04]  /*03f0*/  IADD3 R7, PT, PT, R7, -0x80, RZ ;  /* 0xffffff8007077810 */ /* 0x000fc80007ffe0ff */
[----:B------:R-:W-:-:S05]  /*0400*/  SHF.R.U32.HI R7, RZ, 0x5, R7 ;  /* 0x00000005ff077819 */ /* 0x000fca0000011607 */
[----:B------:R-:W-:-:S05]  /*0410*/  IMAD.U32 R9, R7, -0x4, RZ ;  /* 0xfffffffc07097824 */ /* 0x000fca00078e00ff */
[C---:B------:R-:W-:Y:S02]  /*0420*/  ISETP.EQ.AND P3, PT, R9.reuse, -0x18, PT ;  /* 0xffffffe80900780c */ /* 0x040fe40003f62270 */
[C---:B------:R-:W-:Y:S02]  /*0430*/  ISETP.EQ.AND P4, PT, R9.reuse, -0x14, PT ;  /* 0xffffffec0900780c */ /* 0x040fe40003f82270 */
[C---:B------:R-:W-:Y:S02]  /*0440*/  ISETP.EQ.AND P2, PT, R9.reuse, -0x10, PT ;  /* 0xfffffff00900780c */ /* 0x040fe40003f42270 */
[C---:B------:R-:W-:Y:S02]  /*0450*/  ISETP.EQ.AND P1, PT, R9.reuse, -0xc, PT ;  /* 0xfffffff40900780c */ /* 0x040fe40003f22270 */
[C---:B------:R-:W-:Y:S02]  /*0460*/  ISETP.EQ.AND P0, PT, R9.reuse, -0x8, PT ;  /* 0xfffffff80900780c */ /* 0x040fe40003f02270 */
[----:B------:R-:W-:-:S03]  /*0470*/  ISETP.EQ.AND P5, PT, R9, RZ, PT ;  /* 0x000000ff0900720c */ /* 0x000fc60003fa2270 */
[--C-:B------:R-:W-:Y:S01]  /*0480*/  @P3 IMAD.MOV.U32 R7, RZ, RZ, R4.reuse ;  /* 0x000000ffff073224 */ /* 0x100fe200078e0004 */
[C---:B------:R-:W-:Y:S01]  /*0490*/  ISETP.EQ.AND P3, PT, R9.reuse, -0x4, PT ;  /* 0xfffffffc0900780c */ /* 0x040fe20003f62270 */
[----:B------:R-:W-:Y:S02]  /*04a0*/  @P4 IMAD.MOV.U32 R8, RZ, RZ, R4 ;  /* 0x000000ffff084224 */ /* 0x000fe400078e0004 */
[----:B------:R-:W-:Y:S01]  /*04b0*/  @P4 IMAD.MOV.U32 R7, RZ, RZ, R19 ;  /* 0x000000ffff074224 */ /* 0x000fe200078e0013 */
[----:B------:R-:W-:Y:S01]  /*04c0*/  ISETP.EQ.AND P4, PT, R9, 0x4, PT ;  /* 0x000000040900780c */ /* 0x000fe20003f82270 */
[----:B------:R-:W-:Y:S02]  /*04d0*/  @P2 IMAD.MOV.U32 R7, RZ, RZ, R18 ;  /* 0x000000ffff072224 */ /* 0x000fe400078e0012 */
[----:B------:R-:W-:Y:S02]  /*04e0*/  @P1 IMAD.MOV.U32 R7, RZ, RZ, R17 ;  /* 0x000000ffff071224 */ /* 0x000fe400078e0011 */
[----:B------:R-:W-:-:S02]  /*04f0*/  @P0 IMAD.MOV.U32 R7, RZ, RZ, R16 ;  /* 0x000000ffff070224 */ /* 0x000fc400078e0010 */
[----:B------:R-:W-:Y:S01]  /*0500*/  @P2 IMAD.MOV.U32 R8, RZ, RZ, R19 ;  /* 0x000000ffff082224 */ /* 0x000fe200078e0013 */
[----:B------:R-:W-:Y:S01]  /*0510*/  @P1 MOV R8, R18 ;  /* 0x0000001200081202 */ /* 0x000fe20000000f00 */
[----:B------:R-:W-:Y:S01]  /*0520*/  @P3 IMAD.MOV.U32 R7, RZ, RZ, R15 ;  /* 0x000000ffff073224 */ /* 0x000fe200078e000f */
[----:B------:R-:W-:Y:S01]  /*0530*/  @P5 MOV R7, R0 ;  /* 0x0000000000075202 */ /* 0x000fe20000000f00 */
[----:B------:R-:W-:Y:S02]  /*0540*/  @P0 IMAD.MOV.U32 R8, RZ, RZ, R17 ;  /* 0x000000ffff080224 */ /* 0x000fe400078e0011 */
[----:B------:R-:W-:Y:S02]  /*0550*/  @P3 IMAD.MOV.U32 R8, RZ, RZ, R16 ;  /* 0x000000ffff083224 */ /* 0x000fe400078e0010 */
[----:B------:R-:W-:Y:S02]  /*0560*/  @P5 IMAD.MOV.U32 R8, RZ, RZ, R15 ;  /* 0x000000ffff085224 */ /* 0x000fe400078e000f */
[----:B------:R-:W-:-:S02]  /*0570*/  @P4 IMAD.MOV.U32 R8, RZ, RZ, R0 ;  /* 0x000000ffff084224 */ /* 0x000fc400078e0000 */
[----:B------:R-:W-:Y:S01]  /*0580*/  IMAD.MOV.U32 R10, RZ, RZ, R7 ;  /* 0x000000ffff0a7224 */ /* 0x000fe200078e0007 */
[----:B------:R-:W-:Y:S06]  /*0590*/  @!P6 BRA `(.L_x_18) ;  /* 0x00000000002ce947 */ /* 0x000fec0003800000 */
[----:B------:R-:W-:Y:S02]  /*05a0*/  @P2 IMAD.MOV.U32 R7, RZ, RZ, R4 ;  /* 0x000000ffff072224 */ /* 0x000fe400078e0004 */
[----:B------:R-:W-:Y:S02]  /*05b0*/  @P1 IMAD.MOV.U32 R7, RZ, RZ, R19 ;  /* 0x000000ffff071224 */ /* 0x000fe400078e0013 */
[----:B------:R-:W-:Y:S01]  /*05c0*/  @P0 IMAD.MOV.U32 R7, RZ, RZ, R18 ;  /* 0x000000ffff070224 */ /* 0x000fe200078e0012 */
[----:B------:R-:W-:Y:S01]  /*05d0*/  ISETP.EQ.AND P0, PT, R9, 0x8, PT ;  /* 0x000000080900780c */ /* 0x000fe20003f02270 */
[----:B------:R-:W-:Y:S01]  /*05e0*/  @P3 IMAD.MOV.U32 R7, RZ, RZ, R17 ;  /* 0x000000ffff073224 */ /* 0x000fe200078e0011 */
[----:B------:R-:W-:Y:S01]  /*05f0*/  @P5 MOV R7, R16 ;  /* 0x0000001000075202 */ /* 0x000fe20000000f00 */
[----:B------:R-:W-:Y:S01]  /*0600*/  @P4 IMAD.MOV.U32 R7, RZ, RZ, R15 ;  /* 0x000000ffff074224 */ /* 0x000fe200078e000f */
[----:B------:R-:W-:-:S04]  /*0610*/  LOP3.LUT R9, R6, 0x1f, RZ, 0xc0, !PT ;  /* 0x0000001f06097812 */ /* 0x000fc800078ec0ff */
[----:B------:R-:W-:-:S05]  /*0620*/  SHF.L.W.U32.HI R10, R8, R9, R10 ;  /* 0x00000009080a7219 */ /* 0x000fca0000010e0a */
[----:B------:R-:W-:-:S05]  /*0630*/  @P0 IMAD.MOV.U32 R7, RZ, RZ, R0 ;  /* 0x000000ffff070224 */ /* 0x000fca00078e0000 */
[----:B------:R-:W-:-:S07]  /*0640*/  SHF.L.W.U32.HI R8, R7, R9, R8 ;  /* 0x0000000907087219 */ /* 0x000fce0000010e08 */
.L_x_18:
[----:B------:R-:W-:Y:S05]  /*0650*/  BSYNC.RECONVERGENT B1 ;  /* 0x0000000000017941 */ /* 0x000fea0003800200 */
.L_x_17:
[C---:B------:R-:W-:Y:S01]  /*0660*/  SHF.L.W.U32.HI R12, R8.reuse, 0x2, R10 ;  /* 0x00000002080c7819 */ /* 0x040fe20000010e0a */
[----:B------:R-:W-:Y:S01]  /*0670*/  IMAD.SHL.U32 R8, R8, 0x4, RZ ;  /* 0x0000000408087824 */ /* 0x000fe200078e00ff */
[----:B------:R-:W-:Y:S01]  /*0680*/  UMOV UR6, 0x54442d19 ;  /* 0x54442d1900067882 */ /* 0x000fe20000000000 */
[----:B------:R-:W-:Y:S01]  /*0690*/  UMOV UR7, 0x3bf921fb ;  /* 0x3bf921fb00077882 */ /* 0x000fe20000000000 */
[----:B------:R-:W-:Y:S02]  /*06a0*/  SHF.R.S32.HI R7, RZ, 0x1f, R12 ;  /* 0x0000001fff077819 */ /* 0x000fe4000001140c */
[----:B------:R-:W-:Y:S02]  /*06b0*/  ISETP.GE.AND P0, PT, R11, RZ, PT ;  /* 0x000000ff0b00720c */ /* 0x000fe40003f06270 */
[C---:B------:R-:W-:Y:S02]  /*06c0*/  LOP3.LUT R8, R7.reuse, R8, RZ, 0x3c, !PT ;  /* 0x0000000807087212 */ /* 0x040fe400078e3cff */
[----:B------:R-:W-:-:S02]  /*06d0*/  LOP3.LUT R9, R7, R12, RZ, 0x3c, !PT ;  /* 0x0000000c07097212 */ /* 0x000fc400078e3cff */
[----:B------:R-:W-:Y:S02]  /*06e0*/  SHF.R.U32.HI R0, RZ, 0x1e, R10 ;  /* 0x0000001eff007819 */ /* 0x000fe4000001160a */
[----:B------:R-:W0:Y:S01]  /*06f0*/  I2F.F64.S64 R6, R8 ;  /* 0x0000000800067312 */ /* 0x000e220000301c00 */
[C---:B------:R-:W-:Y:S02]  /*0700*/  LOP3.LUT R10, R12.reuse, R11, RZ, 0x3c, !PT ;  /* 0x0000000b0c0a7212 */ /* 0x040fe400078e3cff */
[----:B------:R-:W-:Y:S02]  /*0710*/  LEA.HI R0, R12, R0, RZ, 0x1 ;  /* 0x000000000c007211 */ /* 0x000fe400078f08ff */
[----:B------:R-:W-:-:S03]  /*0720*/  ISETP.GE.AND P1, PT, R10, RZ, PT ;  /* 0x000000ff0a00720c */ /* 0x000fc60003f26270 */
[----:B------:R-:W-:-:S04]  /*0730*/  IMAD.MOV R10, RZ, RZ, -R0 ;  /* 0x000000ffff0a7224 */ /* 0x000fc800078e0a00 */
[----:B------:R-:W-:Y:S01]  /*0740*/  @!P0 IMAD.MOV.U32 R0, RZ, RZ, R10 ;  /* 0x000000ffff008224 */ /* 0x000fe200078e000a */
[----:B0-----:R-:W-:-:S10]  /*0750*/  DMUL R6, R6, UR6 ;  /* 0x0000000606067c28 */ /* 0x001fd40008000000 */
[----:B------:R-:W0:Y:S02]  /*0760*/  F2F.F32.F64 R6, R6 ;  /* 0x0000000600067310 */ /* 0x000e240000301000 */
[----:B0-----:R-:W-:-:S07]  /*0770*/  FSEL R8, -R6, R6, !P1 ;  /* 0x0000000606087208 */ /* 0x001fce0004800100 */
.L_x_15:
[----:B------:R-:W-:Y:S05]  /*0780*/  BSYNC.RECONVERGENT B0 ;  /* 0x0000000000007941 */ /* 0x000fea0003800200 */
.L_x_14:
[----:B------:R-:W-:Y:S02]  /*0790*/  IMAD.MOV.U32 R12, RZ, RZ, 0x37cbac00 ;  /* 0x37cbac00ff0c7424 */ /* 0x000fe400078e00ff */
[----:B------:R-:W-:Y:S01]  /*07a0*/  FMUL R7, R8, R8 ;  /* 0x0000000808077220 */ /* 0x000fe20000400000 */
[C---:B------:R-:W-:Y:S01]  /*07b0*/  LOP3.LUT R9, R0.reuse, 0x1, RZ, 0xc0, !PT ;  /* 0x0000000100097812 */ /* 0x040fe200078ec0ff */
[----:B------:R-:W-:Y:S01]  /*07c0*/  IMAD.MOV.U32 R10, RZ, RZ, 0x3effffff ;  /* 0x3effffffff0a7424 */ /* 0x000fe200078e00ff */
[----:B------:R-:W-:Y:S01]  /*07d0*/  MOV R13, 0x3d2aaabb ;  /* 0x3d2aaabb000d7802 */ /* 0x000fe20000000f00 */
[----:B------:R-:W-:Y:S01]  /*07e0*/  FFMA R6, R7, R12, -0.0013887860113754868507 ;  /* 0xbab607ed07067423 */ /* 0x000fe2000000000c */
[----:B------:R-:W-:Y:S01]  /*07f0*/  ISETP.NE.U32.AND P0, PT, R9, 0x1, PT ;  /* 0x000000010900780c */ /* 0x000fe20003f05070 */
[----:B------:R-:W-:Y:S01]  /*0800*/  BSSY.RECONVERGENT B0, `(.L_x_19) ;  /* 0x0000068000007945 */ /* 0x000fe20003800200 */
[----:B------:R-:W-:Y:S02]  /*0810*/  LOP3.LUT P1, RZ, R0, 0x2, RZ, 0xc0, !PT ;  /* 0x0000000200ff7812 */ /* 0x000fe4000782c0ff */
[----:B------:R-:W-:-:S02]  /*0820*/  FSEL R6, R6, -0.00019574658654164522886, !P0 ;  /* 0xb94d415306067808 */ /* 0x000fc40004000000 */
[----:B------:R-:W-:Y:S02]  /*0830*/  FSEL R14, R13, 0.0083327032625675201416, !P0 ;  /* 0x3c0885e40d0e7808 */ /* 0x000fe40004000000 */
[----:B------:R-:W-:Y:S02]  /*0840*/  FSEL R0, R8, 1, P0 ;  /* 0x3f80000008007808 */ /* 0x000fe40000000000 */
[----:B------:R-:W-:Y:S01]  /*0850*/  FSEL R21, -R10, -0.16666662693023681641, !P0 ;  /* 0xbe2aaaa80a157808 */ /* 0x000fe20004000100 */
[----:B------:R-:W-:Y:S01]  /*0860*/  FFMA R6, R7, R6, R14 ;  /* 0x0000000607067223 */ /* 0x000fe2000000000e */
[----:B------:R-:W-:Y:S01]  /*0870*/  FSETP.GE.AND P0, PT, |R11|, 105615, PT ;  /* 0x47ce47800b00780b */ /* 0x000fe20003f06200 */
[C---:B------:R-:W-:Y:S02]  /*0880*/  FFMA R9, R7.reuse, R0, RZ ;  /* 0x0000000007097223 */ /* 0x040fe400000000ff */
[----:B------:R-:W-:-:S04]  /*0890*/  FFMA R6, R7, R6, R21 ;  /* 0x0000000607067223 */ /* 0x000fc80000000015 */
[----:B------:R-:W-:-:S04]  /*08a0*/  FFMA R14, R9, R6, R0 ;  /* 0x00000006090e7223 */ /* 0x000fc80000000000 */
[----:B------:R-:W-:Y:S02]  /*08b0*/  @P1 FADD R14, RZ, -R14 ;  /* 0x8000000eff0e1221 */ /* 0x000fe40000000000 */
[----:B------:R-:W-:Y:S05]  /*08c0*/  @!P0 BRA `(.L_x_20) ;  /* 0x00000004006c8947 */ /* 0x000fea0003800000 */
[----:B------:R-:W-:-:S13]  /*08d0*/  FSETP.NEU.AND P0, PT, |R11|, +INF , PT ;  /* 0x7f8000000b00780b */ /* 0x000fda0003f0d200 */
[----:B------:R-:W-:Y:S01]  /*08e0*/  @!P0 FMUL R2, RZ, R11 ;  /* 0x0000000bff028220 */ /* 0x000fe20000400000 */
[----:B------:R-:W-:Y:S01]  /*08f0*/  @!P0 IMAD.MOV.U32 R3, RZ, RZ, RZ ;  /* 0x000000ffff038224 */ /* 0x000fe200078e00ff */
[----:B------:R-:W-:Y:S06]  /*0900*/  @!P0 BRA `(.L_x_20) ;  /* 0x00000004005c8947 */ /* 0x000fec0003800000 */
[----:B------:R-:W0:Y:S01]  /*0910*/  LDC.64 R2, c[0x4][0x48] ;  /* 0x01001200ff027b82 */ /* 0x000e220000000a00 */
[----:B------:R-:W-:Y:S01]  /*0920*/  IMAD.SHL.U32 R0, R11, 0x100, RZ ;  /* 0x000001000b007824 */ /* 0x000fe200078e00ff */
[----:B------:R-:W-:Y:S01]  /*0930*/  UMOV UR5, URZ ;  /* 0x000000ff00057c82 */ /* 0x000fe20008000000 */
[----:B------:R-:W-:Y:S02]  /*0940*/  IMAD.MOV.U32 R21, RZ, RZ, RZ ;  /* 0x000000ffff157224 */ /* 0x000fe400078e00ff */
[----:B------:R-:W-:Y:S01]  /*0950*/  IMAD.MOV.U32 R23, RZ, RZ, RZ ;  /* 0x000000ffff177224 */ /* 0x000fe200078e00ff */
[----:B------:R-:W-:-:S07]  /*0960*/  LOP3.LUT R25, R0, 0x80000000, RZ, 0xfc, !PT ;  /* 0x8000000000197812 */ /* 0x000fce00078efcff */
.L_x_21:
[----:B0-----:R-:W-:-:S06]  /*0970*/  IMAD.WIDE.U32 R6, R23, 0x4, R2 ;  /* 0x0000000417067825 */ /* 0x001fcc00078e0002 */
[----:B------:R-:W2:Y:S01]  /*0980*/  LDG.E.CONSTANT R6, desc[UR8][R6.64] ;  /* 0x0000000806067981 */ /* 0x000ea2000c1e9900 */
[C---:B------:R-:W-:Y:S01]  /*0990*/  IMAD.SHL.U32 R0, R23.reuse, 0x4, RZ ;  /* 0x0000000417007824 */ /* 0x040fe200078e00ff */
[----:B------:R-:W-:-:S04]  /*09a0*/  IADD3 R23, PT, PT, R23, 0x1, RZ ;  /* 0x0000000117177810 */ /* 0x000fc80007ffe0ff */
[C---:B------:R-:W-:Y:S02]  /*09b0*/  ISETP.EQ.AND P0, PT, R0.reuse, RZ, PT ;  /* 0x000000ff0000720c */ /* 0x040fe40003f02270 */
[C---:B------:R-:W-:Y:S02]  /*09c0*/  ISETP.EQ.AND P5, PT, R0.reuse, 0x4, PT ;  /* 0x000000040000780c */ /* 0x040fe40003fa2270 */
[C---:B------:R-:W-:Y:S02]  /*09d0*/  ISETP.EQ.AND P4, PT, R0.reuse, 0x8, PT ;  /* 0x000000080000780c */ /* 0x040fe40003f82270 */
[C---:B------:R-:W-:Y:S02]  /*09e0*/  ISETP.EQ.AND P3, PT, R0.reuse, 0xc, PT ;  /* 0x0000000c0000780c */ /* 0x040fe40003f62270 */
[C---:B------:R-:W-:Y:S02]  /*09f0*/  ISETP.EQ.AND P2, PT, R0.reuse, 0x10, PT ;  /* 0x000000100000780c */ /* 0x040fe40003f42270 */
[----:B------:R-:W-:Y:S01]  /*0a00*/  ISETP.EQ.AND P1, PT, R0, 0x14, PT ;  /* 0x000000140000780c */ /* 0x000fe20003f22270 */
[----:B--2---:R-:W-:-:S03]  /*0a10*/  IMAD.WIDE.U32 R8, R6, R25, RZ ;  /* 0x0000001906087225 */ /* 0x004fc600078e00ff */
[----:B------:R-:W-:-:S04]  /*0a20*/  IADD3 R0, P6, PT, R8, R21, RZ ;  /* 0x0000001508007210 */ /* 0x000fc80007fde0ff */
[----:B------:R-:W-:Y:S01]  /*0a30*/  IADD3.X R21, PT, PT, R9, UR5, RZ, P6, !PT ;  /* 0x0000000509157c10 */ /* 0x000fe2000b7fe4ff */
[--C-:B------:R-:W-:Y:S01]  /*0a40*/  @P0 IMAD.MOV.U32 R4, RZ, RZ, R0.reuse ;  /* 0x000000ffff040224 */ /* 0x100fe200078e0000 */
[----:B------:R-:W-:Y:S01]  /*0a50*/  ISETP.NE.AND P6, PT, R23, 0x6, PT ;  /* 0x000000061700780c */ /* 0x000fe20003fc5270 */
[--C-:B------:R-:W-:Y:S02]  /*0a60*/  @P5 IMAD.MOV.U32 R19, RZ, RZ, R0.reuse ;  /* 0x000000ffff135224 */ /* 0x100fe400078e0000 */
[--C-:B------:R-:W-:Y:S02]  /*0a70*/  @P4 IMAD.MOV.U32 R18, RZ, RZ, R0.reuse ;  /* 0x000000ffff124224 */ /* 0x100fe400078e0000 */
[--C-:B------:R-:W-:Y:S02]  /*0a80*/  @P3 IMAD.MOV.U32 R17, RZ, RZ, R0.reuse ;  /* 0x000000ffff113224 */ /* 0x100fe400078e0000 */
[--C-:B------:R-:W-:Y:S02]  /*0a90*/  @P2 IMAD.MOV.U32 R16, RZ, RZ, R0.reuse ;  /* 0x000000ffff102224 */ /* 0x100fe400078e0000 */
[----:B------:R-:W-:-:S04]  /*0aa0*/  @P1 IMAD.MOV.U32 R15, RZ, RZ, R0 ;  /* 0x000000ffff0f1224 */ /* 0x000fc800078e0000 */
[----:B------:R-:W-:Y:S05]  /*0ab0*/  @P6 BRA `(.L_x_21) ;  /* 0xfffffffc00ac6947 */ /* 0x000fea000383ffff */
        /* <DEDUP_REMOVED lines=12> */
[----:B------:R-:W-:-:S03]  /*0b80*/  ISETP.EQ.AND P5, PT, R7, 0x4, PT ;  /* 0x000000040700780c */ /* 0x000fc60003fa2270 */
[--C-:B------:R-:W-:Y:S01]  /*0b90*/  @P3 IMAD.MOV.U32 R0, RZ, RZ, R4.reuse ;  /* 0x000000ffff003224 */ /* 0x100fe200078e0004 */
[C---:B------:R-:W-:Y:S01]  /*0ba0*/  ISETP.EQ.AND P3, PT, R7.reuse, -0x4, PT ;  /* 0xfffffffc0700780c */ /* 0x040fe20003f62270 */
[----:B------:R-:W-:Y:S02]  /*0bb0*/  @P4 IMAD.MOV.U32 R2, RZ, RZ, R4 ;  /* 0x000000ffff024224 */ /* 0x000fe400078e0004 */
[--C-:B------:R-:W-:Y:S01]  /*0bc0*/  @P4 IMAD.MOV.U32 R0, RZ, RZ, R19.reuse ;  /* 0x000000ffff004224 */ /* 0x100fe200078e0013 */
[----:B------:R-:W-:Y:S01]  /*0bd0*/  ISETP.EQ.AND P4, PT, R7, RZ, PT ;  /* 0x000000ff0700720c */ /* 0x000fe20003f82270 */
[----:B------:R-:W-:Y:S01]  /*0be0*/  @P2 IMAD.MOV.U32 R2, RZ, RZ, R19 ;  /* 0x000000ffff022224 */ /* 0x000fe200078e0013 */
[----:B------:R-:W-:Y:S01]  /*0bf0*/  @P1 MOV R2, R18 ;  /* 0x0000001200021202 */ /* 0x000fe20000000f00 */
[----:B------:R-:W-:Y:S02]  /*0c00*/  @P2 IMAD.MOV.U32 R0, RZ, RZ, R18 ;  /* 0x000000ffff002224 */ /* 0x000fe400078e0012 */
[----:B------:R-:W-:-:S02]  /*0c10*/  @P1 IMAD.MOV.U32 R0, RZ, RZ, R17 ;  /* 0x000000ffff001224 */ /* 0x000fc400078e0011 */
[----:B------:R-:W-:Y:S02]  /*0c20*/  @P0 IMAD.MOV.U32 R2, RZ, RZ, R17 ;  /* 0x000000ffff020224 */ /* 0x000fe400078e0011 */
[--C-:B------:R-:W-:Y:S02]  /*0c30*/  @P0 IMAD.MOV.U32 R0, RZ, RZ, R16.reuse ;  /* 0x000000ffff000224 */ /* 0x100fe400078e0010 */
[----:B------:R-:W-:Y:S02]  /*0c40*/  @P3 IMAD.MOV.U32 R2, RZ, RZ, R16 ;  /* 0x000000ffff023224 */ /* 0x000fe400078e0010 */
[--C-:B------:R-:W-:Y:S01]  /*0c50*/  @P3 IMAD.MOV.U32 R0, RZ, RZ, R15.reuse ;  /* 0x000000ffff003224 */ /* 0x100fe200078e000f */
[----:B------:R-:W-:Y:S01]  /*0c60*/  @P4 MOV R0, R21 ;  /* 0x0000001500004202 */ /* 0x000fe20000000f00 */
[----:B------:R-:W-:Y:S02]  /*0c70*/  @P4 IMAD.MOV.U32 R2, RZ, RZ, R15 ;  /* 0x000000ffff024224 */ /* 0x000fe400078e000f */
[----:B------:R-:W-:Y:S01]  /*0c80*/  @P5 IMAD.MOV.U32 R2, RZ, RZ, R21 ;  /* 0x000000ffff025224 */ /* 0x000fe200078e0015 */
[----:B------:R-:W-:Y:S06]  /*0c90*/  @!P6 BRA `(.L_x_23) ;  /* 0x00000000002ce947 */ /* 0x000fec0003800000 */
[----:B------:R-:W-:Y:S02]  /*0ca0*/  @P2 IMAD.MOV.U32 R3, RZ, RZ, R4 ;  /* 0x000000ffff032224 */ /* 0x000fe400078e0004 */
[----:B------:R-:W-:Y:S02]  /*0cb0*/  @P1 IMAD.MOV.U32 R3, RZ, RZ, R19 ;  /* 0x000000ffff031224 */ /* 0x000fe400078e0013 */
[----:B------:R-:W-:Y:S01]  /*0cc0*/  @P0 IMAD.MOV.U32 R3, RZ, RZ, R18 ;  /* 0x000000ffff030224 */ /* 0x000fe200078e0012 */
[----:B------:R-:W-:Y:S01]  /*0cd0*/  ISETP.EQ.AND P0, PT, R7, 0x8, PT ;  /* 0x000000080700780c */ /* 0x000fe20003f02270 */
[----:B------:R-:W-:Y:S01]  /*0ce0*/  @P3 IMAD.MOV.U32 R3, RZ, RZ, R17 ;  /* 0x000000ffff033224 */ /* 0x000fe200078e0011 */
[----:B------:R-:W-:Y:S01]  /*0cf0*/  LOP3.LUT R7, R6, 0x1f, RZ, 0xc0, !PT ;  /* 0x0000001f06077812 */ /* 0x000fe200078ec0ff */
[----:B------:R-:W-:Y:S01]  /*0d00*/  @P4 IMAD.MOV.U32 R3, RZ, RZ, R16 ;  /* 0x000000ffff034224 */ /* 0x000fe200078e0010 */
[----:B------:R-:W-:Y:S02]  /*0d10*/  @P5 MOV R3, R15 ;  /* 0x0000000f00035202 */ /* 0x000fe40000000f00 */
[----:B------:R-:W-:-:S07]  /*0d20*/  SHF.L.W.U32.HI R0, R2, R7, R0 ;  /* 0x0000000702007219 */ /* 0x000fce0000010e00 */
[----:B------:R-:W-:-:S05]  /*0d30*/  @P0 IMAD.MOV.U32 R3, RZ, RZ, R21 ;  /* 0x000000ffff030224 */ /* 0x000fca00078e0015 */
[----:B------:R-:W-:-:S07]  /*0d40*/  SHF.L.W.U32.HI R2, R3, R7, R2 ;  /* 0x0000000703027219 */ /* 0x000fce0000010e02 */
.L_x_23:
[----:B------:R-:W-:Y:S05]  /*0d50*/  BSYNC.RECONVERGENT B1 ;  /* 0x0000000000017941 */ /* 0x000fea0003800200 */
.L_x_22:
        /* <DEDUP_REMOVED lines=9> */
[C---:B------:R-:W-:Y:S02]  /*0df0*/  LOP3.LUT R11, R3.reuse, R11, RZ, 0x3c, !PT ;  /* 0x0000000b030b7212 */ /* 0x040fe400078e3cff */
[----:B------:R-:W0:Y:S01]  /*0e00*/  I2F.F64.S64 R6, R6 ;  /* 0x0000000600067312 */ /* 0x000e220000301c00 */
[----:B------:R-:W-:Y:S02]  /*0e10*/  LEA.HI R3, R3, R0, RZ, 0x1 ;  /* 0x0000000003037211 */ /* 0x000fe400078f08ff */
[----:B------:R-:W-:-:S03]  /*0e20*/  ISETP.GE.AND P0, PT, R11, RZ, PT ;  /* 0x000000ff0b00720c */ /* 0x000fc60003f06270 */
[----:B------:R-:W-:-:S04]  /*0e30*/  IMAD.MOV R0, RZ, RZ, -R3 ;  /* 0x000000ffff007224 */ /* 0x000fc800078e0a03 */
[----:B------:R-:W-:Y:S01]  /*0e40*/  @!P1 IMAD.MOV.U32 R3, RZ, RZ, R0 ;  /* 0x000000ffff039224 */ /* 0x000fe200078e0000 */
[----:B0-----:R-:W-:-:S10]  /*0e50*/  DMUL R8, R6, UR6 ;  /* 0x0000000606087c28 */ /* 0x001fd40008000000 */
[----:B------:R-:W0:Y:S02]  /*0e60*/  F2F.F32.F64 R8, R8 ;  /* 0x0000000800087310 */ /* 0x000e240000301000 */
[----:B0-----:R-:W-:-:S07]  /*0e70*/  FSEL R2, -R8, R8, !P0 ;  /* 0x0000000808027208 */ /* 0x001fce0004000100 */
.L_x_20:
[----:B------:R-:W-:Y:S05]  /*0e80*/  BSYNC.RECONVERGENT B0 ;  /* 0x0000000000007941 */ /* 0x000fea0003800200 */
.L_x_19:
[----:B------:R-:W-:Y:S01]  /*0e90*/  FMUL R7, R2, R2 ;  /* 0x0000000202077220 */ /* 0x000fe20000400000 */
[C---:B------:R-:W-:Y:S01]  /*0ea0*/  LOP3.LUT R0, R3.reuse, 0x1, RZ, 0xc0, !PT ;  /* 0x0000000103007812 */ /* 0x040fe200078ec0ff */
[----:B------:R-:W-:Y:S01]  /*0eb0*/  VIADD R3, R3, 0x1 ;  /* 0x0000000103037836 */ /* 0x000fe20000000000 */
[----:B------:R-:W-:Y:S01]  /*0ec0*/  UIADD3 UR4, UPT, UPT, UR4, 0x1, URZ ;  /* 0x0000000104047890 */ /* 0x000fe2000fffe0ff */
[----:B------:R-:W-:Y:S01]  /*0ed0*/  FFMA R12, R7, R12, -0.0013887860113754868507 ;  /* 0xbab607ed070c7423 */ /* 0x000fe2000000000c */
[----:B------:R-:W-:Y:S02]  /*0ee0*/  ISETP.NE.U32.AND P0, PT, R0, 0x1, PT ;  /* 0x000000010000780c */ /* 0x000fe40003f05070 */
[----:B------:R-:W-:Y:S01]  /*0ef0*/  LOP3.LUT P1, RZ, R3, 0x2, RZ, 0xc0, !PT ;  /* 0x0000000203ff7812 */ /* 0x000fe2000782c0ff */
[----:B------:R-:W-:Y:S01]  /*0f00*/  UISETP.NE.AND UP0, UPT, UR4, 0x64, UPT ;  /* 0x000000640400788c */ /* 0x000fe2000bf05270 */
[----:B------:R-:W-:Y:S02]  /*0f10*/  FSEL R6, R13, 0.0083327032625675201416, P0 ;  /* 0x3c0885e40d067808 */ /* 0x000fe40000000000 */
[----:B------:R-:W-:-:S02]  /*0f20*/  FSEL R12, R12, -0.00019574658654164522886, P0 ;  /* 0xb94d41530c0c7808 */ /* 0x000fc40000000000 */
[----:B------:R-:W-:Y:S02]  /*0f30*/  FSEL R0, R2, 1, !P0 ;  /* 0x3f80000002007808 */ /* 0x000fe40004000000 */
[----:B------:R-:W-:Y:S01]  /*0f40*/  FSEL R9, -R10, -0.16666662693023681641, P0 ;  /* 0xbe2aaaa80a097808 */ /* 0x000fe20000000100 */
[C---:B------:R-:W-:Y:S02]  /*0f50*/  FFMA R6, R7.reuse, R12, R6 ;  /* 0x0000000c07067223 */ /* 0x040fe40000000006 */
[C---:B------:R-:W-:Y:S02]  /*0f60*/  FFMA R3, R7.reuse, R0, RZ ;  /* 0x0000000007037223 */ /* 0x040fe400000000ff */
[----:B------:R-:W-:-:S04]  /*0f70*/  FFMA R6, R7, R6, R9 ;  /* 0x0000000607067223 */ /* 0x000fc80000000009 */
[----:B------:R-:W-:-:S04]  /*0f80*/  FFMA R3, R3, R6, R0 ;  /* 0x0000000603037223 */ /* 0x000fc80000000000 */
[----:B------:R-:W-:-:S04]  /*0f90*/  @P1 FADD R3, RZ, -R3 ;  /* 0x80000003ff031221 */ /* 0x000fc80000000000 */
[----:B------:R-:W-:Y:S01]  /*0fa0*/  FADD R11, R14, R3 ;  /* 0x000000030e0b7221 */ /* 0x000fe20000000000 */
[----:B------:R-:W-:Y:S06]  /*0fb0*/  BRA.U UP0, `(.L_x_24) ;  /* 0xfffffff100447547 */ /* 0x000fec000b83ffff */
[----:B------:R-:W0:Y:S02]  /*0fc0*/  LDC.64 R2, c[0x0][0x380] ;  /* 0x0000e000ff027b82 */ /* 0x000e240000000a00 */
[----:B0-----:R-:W-:-:S05]  /*0fd0*/  IMAD.WIDE R2, R5, 0x4, R2 ;  /* 0x0000000405027825 */ /* 0x001fca00078e0202 */
[----:B------:R-:W-:Y:S01]  /*0fe0*/  STG.E desc[UR8][R2.64], R11 ;  /* 0x0000000b02007986 */ /* 0x000fe2000c101908 */
[----:B------:R-:W-:Y:S05]  /*0ff0*/  EXIT ;  /* 0x000000000000794d */ /* 0x000fea0003800000 */
.L_x_25:
        /* <DEDUP_REMOVED lines=16> */
.L_x_46:


//--------------------- .text._Z22misalignedAccessKernelPc --------------------------
	.section	.text._Z22misalignedAccessKernelPc,"ax",@progbits
	.align	128
        .global         _Z22misalignedAccessKernelPc
        .type           _Z22misalignedAccessKernelPc,@function
        .size           _Z22misalignedAccessKernelPc,(.L_x_47 - _Z22misalignedAccessKernelPc)
        .other          _Z22misalignedAccessKernelPc,@"STO_CUDA_ENTRY STV_DEFAULT"
_Z22misalignedAccessKernelPc:
.text._Z22misalignedAccessKernelPc:
[----:B------:R-:W-:Y:S08]  /*0000*/  LDC R1, c[0x0][0x37c] ;  /* 0x0000df00ff017b82 */ /* 0x000ff00000000800 */
[----:B------:R-:W0:Y:S01]  /*0010*/  LDC.64 R2, c[0x0][0x380] ;  /* 0x0000e000ff027b82 */ /* 0x000e220000000a00 */
[----:B------:R-:W0:Y:S01]  /*0020*/  LDCU.64 UR4, c[0x0][0x358] ;  /* 0x00006b00ff0477ac */ /* 0x000e220008000a00 */
[----:B------:R-:W-:-:S05]  /*0030*/  HFMA2 R5, -RZ, RZ, 1.875, 0 ;  /* 0x3f800000ff057431 */ /* 0x000fca00000001ff */
[----:B0-----:R-:W-:Y:S01]  /*0040*/  STG.E desc[UR4][R2.64], R5 ;  /* 0x0000000502007986 */ /* 0x001fe2000c101904 */
[----:B------:R-:W-:Y:S05]  /*0050*/  EXIT ;  /* 0x000000000000794d */ /* 0x000fea0003800000 */
.L_x_26:
        /* <DEDUP_REMOVED lines=10> */
.L_x_47:


//--------------------- .text._Z17memoryErrorKernelPfi --------------------------
	.section	.text._Z17memoryErrorKernelPfi,"ax",@progbits
	.align	128
        .global         _Z17memoryErrorKernelPfi
        .type           _Z17memoryErrorKernelPfi,@function
        .size           _Z17memoryErrorKernelPfi,(.L_x_48 - _Z17memoryErrorKernelPfi)
        .other          _Z17memoryErrorKernelPfi,@"STO_CUDA_ENTRY STV_DEFAULT"
_Z17memoryErrorKernelPfi:
.text._Z17memoryErrorKernelPfi:
        /* <DEDUP_REMOVED lines=12> */
[----:B--2---:R-:W-:-:S05]  /*00c0*/  FADD R5, R0, R0 ;  /* 0x0000000000057221 */ /* 0x004fca0000000000 */
[----:B------:R-:W-:Y:S01]  /*00d0*/  STG.E desc[UR4][R2.64], R5 ;  /* 0x0000000502007986 */ /* 0x000fe2000c101904 */
[----:B------:R-:W-:Y:S05]  /*00e0*/  EXIT ;  /* 0x000000000000794d */ /* 0x000fea0003800000 */
.L_x_27:
        /* <DEDUP_REMOVED lines=9> */
.L_x_48:


//--------------------- .text._Z23buggyKernelBankConflictPfS_i --------------------------
	.section	.text._Z23buggyKernelBankConflictPfS_i,"ax",@progbits
	.align	128
        .global         _Z23buggyKernelBankConflictPfS_i
        .type           _Z23buggyKernelBankConflictPfS_i,@function
        .size           _Z23buggyKernelBankConflictPfS_i,(.L_x_49 - _Z23buggyKernelBankConflictPfS_i)
        .other          _Z23buggyKernelBankConflictPfS_i,@"STO_CUDA_ENTRY STV_DEFAULT"
_Z23buggyKernelBankConflictPfS_i:
.text._Z23buggyKernelBankConflictPfS_i:
[----:B------:R-:W-:Y:S01]  /*0000*/  LDC R1, c[0x0][0x37c] ;  /* 0x0000df00ff017b82 */ /* 0x000fe20000000800 */
[----:B------:R-:W0:Y:S07]  /*0010*/  S2R R9, SR_TID.X ;  /* 0x0000000000097919 */ /* 0x000e2e0000002100 */
[----:B------:R-:W1:Y:S01]  /*0020*/  LDC.64 R2, c[0x0][0x388] ;  /* 0x0000e200ff027b82 */ /* 0x000e620000000a00 */
[----:B------:R-:W2:Y:S01]  /*0030*/  LDCU.64 UR4, c[0x0][0x358] ;  /* 0x00006b00ff0477ac */ /* 0x000ea20008000a00 */
[----:B------:R-:W0:Y:S02]  /*0040*/  S2R R6, SR_TID.Y ;  /* 0x0000000000067919 */ /* 0x000e240000002200 */
[----:B0-----:R-:W-:-:S05]  /*0050*/  LEA R5, R6, R9, 0x5 ;  /* 0x0000000906057211 */ /* 0x001fca00078e28ff */
[----:B-1----:R-:W-:-:S05]  /*0060*/  IMAD.WIDE.U32 R2, R5, 0x4, R2 ;  /* 0x0000000405027825 */ /* 0x002fca00078e0002 */
[----:B--2---:R0:W2:Y:S01]  /*0070*/  LDG.E R0, desc[UR4][R2.64] ;  /* 0x0000000402007981 */ /* 0x0040a2000c1e1900 */
[----:B------:R-:W-:Y:S01]  /*0080*/  MOV R4, 0x400 ;  /* 0x0000040000047802 */ /* 0x000fe20000000f00 */
[----:B------:R-:W1:Y:S01]  /*0090*/  S2R R5, SR_CgaCtaId ;  /* 0x0000000000057919 */ /* 0x000e620000008800 */
[----:B0-----:R-:W0:Y:S02]  /*00a0*/  LDC.64 R2, c[0x0][0x380] ;  /* 0x0000e000ff027b82 */ /* 0x001e240000000a00 */
[----:B-1----:R-:W-:-:S05]  /*00b0*/  LEA R4, R5, R4, 0x18 ;  /* 0x0000000405047211 */ /* 0x002fca00078ec0ff */
[--C-:B------:R-:W-:Y:S02]  /*00c0*/  IMAD R5, R6, 0x84, R4.reuse ;  /* 0x0000008406057824 */ /* 0x100fe400078e0204 */
[----:B------:R-:W-:-:S03]  /*00d0*/  IMAD R4, R9, 0x84, R4 ;  /* 0x0000008409047824 */ /* 0x000fc600078e0204 */
[C---:B------:R-:W-:Y:S02]  /*00e0*/  LEA R5, R9.reuse, R5, 0x2 ;  /* 0x0000000509057211 */ /* 0x040fe400078e10ff */
[----:B------:R-:W-:Y:S02]  /*00f0*/  LEA R4, R6, R4, 0x2 ;  /* 0x0000000406047211 */ /* 0x000fe400078e10ff */
[----:B------:R-:W-:-:S05]  /*0100*/  LEA R9, R9, R6, 0x5 ;  /* 0x0000000609097211 */ /* 0x000fca00078e28ff */
[----:B0-----:R-:W-:Y:S01]  /*0110*/  IMAD.WIDE.U32 R2, R9, 0x4, R2 ;  /* 0x0000000409027825 */ /* 0x001fe200078e0002 */
[----:B--2---:R-:W-:Y:S01]  /*0120*/  STS [R5], R0 ;  /* 0x0000000005007388 */ /* 0x004fe20000000800 */
[----:B------:R-:W-:Y:S06]  /*0130*/  BAR.SYNC.DEFER_BLOCKING 0x0 ;  /* 0x0000000000007b1d */ /* 0x000fec0000010000 */
[----:B------:R-:W0:Y:S04]  /*0140*/  LDS R7, [R4] ;  /* 0x0000000004077984 */ /* 0x000e280000000800 */
[----:B0-----:R-:W-:Y:S01]  /*0150*/  STG.E desc[UR4][R2.64], R7 ;  /* 0x0000000702007986 */ /* 0x001fe2000c101904 */
[----:B------:R-:W-:Y:S05]  /*0160*/  EXIT ;  /* 0x000000000000794d */ /* 0x000fea0003800000 */
.L_x_28:
        /* <DEDUP_REMOVED lines=9> */
.L_x_49:


//--------------------- .text._Z19buggyKernelDeadlockPii --------------------------
	.section	.text._Z19buggyKernelDeadlockPii,"ax",@progbits
	.align	128
        .global         _Z19buggyKernelDeadlockPii
        .type           _Z19buggyKernelDeadlockPii,@function
        .size           _Z19buggyKernelDeadlockPii,(.L_x_50 - _Z19buggyKernelDeadlockPii)
        .other          _Z19buggyKernelDeadlockPii,@"STO_CUDA_ENTRY STV_DEFAULT"
_Z19buggyKernelDeadlockPii:
.text._Z19buggyKernelDeadlockPii:
[----:B------:R-:W-:Y:S01]  /*0000*/  LDC R1, c[0x0][0x37c] ;  /* 0x0000df00ff017b82 */ /* 0x000fe20000000800 */
[----:B------:R-:W0:Y:S07]  /*0010*/  S2R R0, SR_TID.X ;  /* 0x0000000000007919 */ /* 0x000e2e0000002100 */
[----:B------:R-:W0:Y:S01]  /*0020*/  S2UR UR5, SR_CTAID.X ;  /* 0x00000000000579c3 */ /* 0x000e220000002500 */
[----:B------:R-:W1:Y:S07]  /*0030*/  LDCU UR4, c[0x0][0x388] ;  /* 0x00007100ff0477ac */ /* 0x000e6e0008000800 */
[----:B------:R-:W0:Y:S01]  /*0040*/  LDC R5, c[0x0][0x360] ;  /* 0x0000d800ff057b82 */ /* 0x000e220000000800 */
[----:B-1----:R-:W-:-:S04]  /*0050*/  ULEA.HI UR4, UR4, UR4, URZ, 0x1 ;  /* 0x0000000404047291 */ /* 0x002fc8000f8f08ff */
[----:B------:R-:W-:Y:S01]  /*0060*/  USHF.R.S32.HI UR4, URZ, 0x1, UR4 ;  /* 0x00000001ff047899 */ /* 0x000fe20008011404 */
[----:B0-----:R-:W-:Y:S02]  /*0070*/  IMAD R5, R5, UR5, R0 ;  /* 0x0000000505057c24 */ /* 0x001fe4000f8e0200 */
[----:B------:R-:W-:Y:S03]  /*0080*/  BAR.SYNC.DEFER_BLOCKING 0x0 ;  /* 0x0000000000007b1d */ /* 0x000fe60000010000 */
[----:B------:R-:W-:-:S13]  /*0090*/  ISETP.GE.AND P0, PT, R5, UR4, PT ;  /* 0x0000000405007c0c */ /* 0x000fda000bf06270 */
[----:B------:R-:W-:Y:S05]  /*00a0*/  @P0 EXIT ;  /* 0x000000000000094d */ /* 0x000fea0003800000 */
[----:B------:R-:W0:Y:S01]  /*00b0*/  LDC.64 R2, c[0x0][0x380] ;  /* 0x0000e000ff027b82 */ /* 0x000e220000000a00 */
[----:B------:R-:W1:Y:S01]  /*00c0*/  LDCU.64 UR4, c[0x0][0x358] ;  /* 0x00006b00ff0477ac */ /* 0x000e620008000a00 */
[----:B0-----:R-:W-:-:S05]  /*00d0*/  IMAD.WIDE R2, R5, 0x4, R2 ;  /* 0x0000000405027825 */ /* 0x001fca00078e0202 */
[----:B-1----:R-:W2:Y:S02]  /*00e0*/  LDG.E R0, desc[UR4][R2.64] ;  /* 0x0000000402007981 */ /* 0x002ea4000c1e1900 */
[----:B--2---:R-:W-:-:S05]  /*00f0*/  IADD3 R5, PT, PT, R0, 0x1, RZ ;  /* 0x0000000100057810 */ /* 0x004fca0007ffe0ff */
[----:B------:R-:W-:Y:S01]  /*0100*/  STG.E desc[UR4][R2.64], R5 ;  /* 0x0000000502007986 */ /* 0x000fe2000c101904 */
[----:B------:R-:W-:Y:S05]  /*0110*/  EXIT ;  /* 0x000000000000794d */ /* 0x000fea0003800000 */
.L_x_29:
        /* <DEDUP_REMOVED lines=14> */
.L_x_50:


//--------------------- .text._Z15buggyKernelRacePi --------------------------
	.section	.text._Z15buggyKernelRacePi,"ax",@progbits
	.align	128
        .global         _Z15buggyKernelRacePi
        .type           _Z15buggyKernelRacePi,@function
        .size           _Z15buggyKernelRacePi,(.L_x_51 - _Z15buggyKernelRacePi)
        .other          _Z15buggyKernelRacePi,@"STO_CUDA_ENTRY STV_DEFAULT"
_Z15buggyKernelRacePi:
.text._Z15buggyKernelRacePi:
[----:B------:R-:W-:Y:S01]  /*0000*/  LDC R1, c[0x0][0x37c] ;  /* 0x0000df00ff017b82 */ /* 0x000fe20000000800 */
[----:B------:R-:W0:Y:S07]  /*0010*/  S2R R0, SR_LANEID ;  /* 0x0000000000007919 */ /* 0x000e2e0000000000 */
[----:B------:R-:W1:Y:S01]  /*0020*/  LDC.64 R2, c[0x0][0x380] ;  /* 0x0000e000ff027b82 */ /* 0x000e620000000a00 */
[----:B------:R-:W-:Y:S01]  /*0030*/  VOTEU.ANY UR6, UPT, PT ;  /* 0x0000000000067886 */ /* 0x000fe200038e0100 */
[----:B------:R-:W1:Y:S01]  /*0040*/  LDCU.64 UR4, c[0x0][0x358] ;  /* 0x00006b00ff0477ac */ /* 0x000e620008000a00 */
[----:B------:R-:W1:Y:S01]  /*0050*/  POPC R5, UR6 ;  /* 0x0000000600057d09 */ /* 0x000e620008000000 */
[----:B------:R-:W-:-:S06]  /*0060*/  UFLO.U32 UR7, UR6 ;  /* 0x00000006000772bd */ /* 0x000fcc00080e0000 */
[----:B0-----:R-:W-:-:S13]  /*0070*/  ISETP.EQ.U32.AND P0, PT, R0, UR7, PT ;  /* 0x0000000700007c0c */ /* 0x001fda000bf02070 */
[----:B-1----:R-:W-:Y:S01]  /*0080*/  @P0 REDG.E.ADD.STRONG.GPU desc[UR4][R2.64], R5 ;  /* 0x000000050200098e */ /* 0x002fe2000c12e104 */
[----:B------:R-:W-:Y:S05]  /*0090*/  EXIT ;  /* 0x000000000000794d */ /* 0x000fea0003800000 */
.L_x_30:
        /* <DEDUP_REMOVED lines=14> */
.L_x_51:


//--------------------- .text._Z24buggyKernelUninitializedPfi --------------------------
	.section	.text._Z24buggyKernelUninitializedPfi,"ax",@progbits
	.align	128
        .global         _Z24buggyKernelUninitializedPfi
        .type           _Z24buggyKernelUninitializedPfi,@function
        .size           _Z24buggyKernelUninitializedPfi,(.L_x_52 - _Z24buggyKernelUninitializedPfi)
        .other          _Z24buggyKernelUninitializedPfi,@"STO_CUDA_ENTRY STV_DEFAULT"
_Z24buggyKernelUninitializedPfi:
.text._Z24buggyKernelUninitializedPfi:
[----:B------:R-:W-:Y:S01]  /*0000*/  LDC R1, c[0x0][0x37c] ;  /* 0x0000df00ff017b82 */ /* 0x000fe20000000800 */
[----:B------:R-:W0:Y:S07]  /*0010*/  S2R R0, SR_TID.X ;  /* 0x0000000000007919 */ /* 0x000e2e0000002100 */
[----:B------:R-:W1:Y:S01]  /*0020*/  S2UR UR6, SR_CTAID.X ;  /* 0x00000000000679c3 */ /* 0x000e620000002500 */
[----:B------:R-:W2:Y:S01]  /*0030*/  LDCU UR7, c[0x0][0x388] ;  /* 0x00007100ff0777ac */ /* 0x000ea20008000800 */
[----:B------:R-:W-:-:S06]  /*0040*/  UMOV UR4, 0x400 ;  /* 0x0000040000047882 */ /* 0x000fcc0000000000 */
[----:B------:R-:W1:Y:S08]  /*0050*/  LDC R5, c[0x0][0x360] ;  /* 0x0000d800ff057b82 */ /* 0x000e700000000800 */
[----:B------:R-:W3:Y:S01]  /*0060*/  S2UR UR5, SR_CgaCtaId ;  /* 0x00000000000579c3 */ /* 0x000ee20000008800 */
[----:B0-----:R-:W-:Y:S01]  /*0070*/  ISETP.GT.U32.AND P0, PT, R0, 0xff, PT ;  /* 0x000000ff0000780c */ /* 0x001fe20003f04070 */
[----:B-1----:R-:W-:-:S05]  /*0080*/  IMAD R5, R5, UR6, R0 ;  /* 0x0000000605057c24 */ /* 0x002fca000f8e0200 */
[----:B--2---:R-:W-:Y:S01]  /*0090*/  ISETP.GE.AND P2, PT, R5, UR7, PT ;  /* 0x0000000705007c0c */ /* 0x004fe2000bf46270 */
[----:B---3--:R-:W-:-:S06]  /*00a0*/  ULEA UR4, UR5, UR4, 0x18 ;  /* 0x0000000405047291 */ /* 0x008fcc000f8ec0ff */
[----:B------:R-:W-:Y:S02]  /*00b0*/  @!P0 ISETP.GE.AND P1, PT, R5, UR7, PT ;  /* 0x0000000705008c0c */ /* 0x000fe4000bf26270 */
[----:B------:R-:W-:Y:S02]  /*00c0*/  LEA R0, R0, UR4, 0x2 ;  /* 0x0000000400007c11 */ /* 0x000fe4000f8e10ff */
[----:B------:R-:W-:-:S05]  /*00d0*/  @!P0 FSEL R3, RZ, 1, P1 ;  /* 0x3f800000ff038808 */ /* 0x000fca0000800000 */
[----:B------:R0:W-:Y:S01]  /*00e0*/  @!P0 STS [R0], R3 ;  /* 0x0000000300008388 */ /* 0x0001e20000000800 */
[----:B------:R-:W-:Y:S06]  /*00f0*/  BAR.SYNC.DEFER_BLOCKING 0x0 ;  /* 0x0000000000007b1d */ /* 0x000fec0000010000 */
[----:B------:R-:W-:Y:S05]  /*0100*/  @P2 EXIT ;  /* 0x000000000000294d */ /* 0x000fea0003800000 */
[----:B------:R-:W1:Y:S01]  /*0110*/  LDS R7, [R0] ;  /* 0x0000000000077984 */ /* 0x000e620000000800 */
[----:B0-----:R-:W0:Y:S01]  /*0120*/  LDC.64 R2, c[0x0][0x380] ;  /* 0x0000e000ff027b82 */ /* 0x001e220000000a00 */
[----:B------:R-:W1:Y:S01]  /*0130*/  LDCU.64 UR4, c[0x0][0x358] ;  /* 0x00006b00ff0477ac */ /* 0x000e620008000a00 */
[----:B0-----:R-:W-:-:S05]  /*0140*/  IMAD.WIDE R2, R5, 0x4, R2 ;  /* 0x0000000405027825 */ /* 0x001fca00078e0202 */
[----:B-1----:R-:W-:Y:S01]  /*0150*/  STG.E desc[UR4][R2.64], R7 ;  /* 0x0000000702007986 */ /* 0x002fe2000c101904 */
[----:B------:R-:W-:Y:S05]  /*0160*/  EXIT ;  /* 0x000000000000794d */ /* 0x000fea0003800000 */
.L_x_31:
        /* <DEDUP_REMOVED lines=9> */
.L_x_52:


//--------------------- .text._Z14buggyKernelOOBPfi --------------------------
	.section	.text._Z14buggyKernelOOBPfi,"ax",@progbits
	.align	128
        .global         _Z14buggyKernelOOBPfi
        .type           _Z14buggyKernelOOBPfi,@function
        .size           _Z14buggyKernelOOBPfi,(.L_x_53 - _Z14buggyKernelOOBPfi)
        .other          _Z14buggyKernelOOBPfi,@"STO_CUDA_ENTRY STV_DEFAULT"
_Z14buggyKernelOOBPfi:
.text._Z14buggyKernelOOBPfi:
        /* <DEDUP_REMOVED lines=15> */
.L_x_32:
        /* <DEDUP_REMOVED lines=9> */
.L_x_53:


//--------------------- .text._Z19debugKernelDetailedPfi --------------------------
	.section	.text._Z19debugKernelDetailedPfi,"ax",@progbits
	.align	128
        .global         _Z19debugKernelDetailedPfi
        .type           _Z19debugKernelDetailedPfi,@function
        .size           _Z19debugKernelDetailedPfi,(.L_x_54 - _Z19debugKernelDetailedPfi)
        .other          _Z19debugKernelDetailedPfi,@"STO_CUDA_ENTRY STV_DEFAULT"
_Z19debugKernelDetailedPfi:
.text._Z19debugKernelDetailedPfi:
[----:B------:R-:W0:Y:S01]  /*0000*/  LDC R1, c[0x0][0x37c] ;  /* 0x0000df00ff017b82 */ /* 0x000e220000000800 */
[----:B------:R-:W1:Y:S01]  /*0010*/  S2R R19, SR_TID.X ;  /* 0x0000000000137919 */ /* 0x000e620000002100 */
[----:B------:R-:W2:Y:S06]  /*0020*/  LDCU UR5, c[0x0][0x2fc] ;  /* 0x00005f80ff0577ac */ /* 0x000eac0008000800 */
[----:B------:R-:W1:Y:S01]  /*0030*/  S2UR UR36, SR_CTAID.X ;  /* 0x00000000002479c3 */ /* 0x000e620000002500 */
[----:B0-----:R-:W-:Y:S01]  /*0040*/  VIADD R1, R1, 0xffffffe0 ;  /* 0xffffffe001017836 */ /* 0x001fe20000000000 */
[----:B------:R-:W-:Y:S01]  /*0050*/  BSSY.RECONVERGENT B6, `(.L_x_33) ;  /* 0x0000016000067945 */ /* 0x000fe20003800200 */
[----:B------:R-:W0:Y:S05]  /*0060*/  LDCU UR4, c[0x0][0x2f8] ;  /* 0x00005f00ff0477ac */ /* 0x000e2a0008000800 */
[----:B------:R-:W1:Y:S01]  /*0070*/  LDC R0, c[0x0][0x360] ;  /* 0x0000d800ff007b82 */ /* 0x000e620000000800 */
[----:B0-----:R-:W-:-:S05]  /*0080*/  IADD3 R18, P1, PT, R1, UR4, RZ ;  /* 0x0000000401127c10 */ /* 0x001fca000ff3e0ff */
[----:B--2---:R-:W-:Y:S02]  /*0090*/  IMAD.X R2, RZ, RZ, UR5, P1 ;  /* 0x00000005ff027e24 */ /* 0x004fe400088e06ff */
[----:B-1----:R-:W-:-:S05]  /*00a0*/  IMAD R17, R0, UR36, R19 ;  /* 0x0000002400117c24 */ /* 0x002fca000f8e0213 */
[----:B------:R-:W-:-:S04]  /*00b0*/  LOP3.LUT P0, RZ, R17, 0x1f, RZ, 0xc0, !PT ;  /* 0x0000001f11ff7812 */ /* 0x000fc8000780c0ff */
[----:B------:R-:W-:-:S13]  /*00c0*/  ISETP.GT.OR P0, PT, R17, 0x5f, P0 ;  /* 0x0000005f1100780c */ /* 0x000fda0000704670 */
[----:B------:R-:W-:Y:S05]  /*00d0*/  @P0 BRA `(.L_x_34) ;  /* 0x0000000000340947 */ /* 0x000fea0003800000 */
[----:B------:R-:W-:Y:S01]  /*00e0*/  SHF.R.S32.HI R16, RZ, 0x5, R17 ;  /* 0x00000005ff107819 */ /* 0x000fe20000011411 */
[----:B------:R-:W0:Y:S01]  /*00f0*/  LDCU.64 UR4, c[0x4][0x28] ;  /* 0x01000500ff0477ac */ /* 0x000e220008000a00 */
[----:B------:R-:W-:Y:S01]  /*0100*/  LOP3.LUT R0, R17, 0x1f, RZ, 0xfc, !PT ;  /* 0x0000001f11007812 */ /* 0x000fe200078efcff */
[----:B------:R-:W-:Y:S01]  /*0110*/  IMAD.MOV.U32 R6, RZ, RZ, R18 ;  /* 0x000000ffff067224 */ /* 0x000fe200078e0012 */
[----:B------:R-:W-:Y:S01]  /*0120*/  MOV R3, 0x58 ;  /* 0x0000005800037802 */ /* 0x000fe20000000f00 */
[----:B------:R1:W-:Y:S01]  /*0130*/  STL.64 [R1], R16 ;  /* 0x0000001001007387 */ /* 0x0003e20000100a00 */
[----:B------:R-:W-:Y:S02]  /*0140*/  IMAD.MOV.U32 R7, RZ, RZ, R2 ;  /* 0x000000ffff077224 */ /* 0x000fe400078e0002 */
[----:B------:R1:W2:Y:S01]  /*0150*/  LDC.64 R8, c[0x4][R3] ;  /* 0x0100000003087b82 */ /* 0x0002a20000000a00 */
[----:B------:R1:W-:Y:S01]  /*0160*/  STL [R1+0x8], R0 ;  /* 0x0000080001007387 */ /* 0x0003e20000100800 */
[----:B0-----:R-:W-:-:S02]  /*0170*/  IMAD.U32 R4, RZ, RZ, UR4 ;  /* 0x00000004ff047e24 */ /* 0x001fc4000f8e00ff */
[----:B-1----:R-:W-:-:S07]  /*0180*/  IMAD.U32 R5, RZ, RZ, UR5 ;  /* 0x00000005ff057e24 */ /* 0x002fce000f8e00ff */
[----:B------:R-:W-:-:S07]  /*0190*/  LEPC R20, `(.L_x_34) ;  /* 0x000000001014794e */ /* 0x000fce0000000000 */
[----:B--2---:R-:W-:Y:S05]  /*01a0*/  CALL.ABS.NOINC R8 ;  /* 0x0000000008007343 */ /* 0x004fea0003c00000 */
.L_x_34:
[----:B------:R-:W-:Y:S05]  /*01b0*/  BSYNC.RECONVERGENT B6 ;  /* 0x0000000000067941 */ /* 0x000fea0003800200 */
.L_x_33:
[----:B------:R-:W0:Y:S01]  /*01c0*/  LDCU UR4, c[0x0][0x388] ;  /* 0x00007100ff0477ac */ /* 0x000e220008000800 */
[C---:B------:R-:W-:Y:S02]  /*01d0*/  ISETP.GT.U32.AND P0, PT, R19.reuse, 0xff, PT ;  /* 0x000000ff1300780c */ /* 0x040fe40003f04070 */
[----:B------:R-:W-:Y:S02]  /*01e0*/  LOP3.LUT P1, RZ, R19, UR36, RZ, 0xfc, !PT ;  /* 0x0000002413ff7c12 */ /* 0x000fe4000f82fcff */
[----:B0-----:R-:W-:-:S13]  /*01f0*/  ISETP.GE.OR P0, PT, R17, UR4, P0 ;  /* 0x0000000411007c0c */ /* 0x001fda0008706670 */
[----:B------:R-:W-:Y:S05]  /*0200*/  @P0 BRA `(.L_x_35) ;  /* 0x0000000000240947 */ /* 0x000fea0003800000 */
[----:B------:R-:W0:Y:S01]  /*0210*/  LDC.64 R4, c[0x0][0x380] ;  /* 0x0000e000ff047b82 */ /* 0x000e220000000a00 */
[----:B------:R-:W1:Y:S01]  /*0220*/  LDCU.64 UR4, c[0x0][0x358] ;  /* 0x00006b00ff0477ac */ /* 0x000e620008000a00 */
[----:B0-----:R-:W-:-:S06]  /*0230*/  IMAD.WIDE R4, R17, 0x4, R4 ;  /* 0x0000000411047825 */ /* 0x001fcc00078e0204 */
[----:B-1----:R-:W2:Y:S01]  /*0240*/  LDG.E R4, desc[UR4][R4.64] ;  /* 0x0000000404047981 */ /* 0x002ea2000c1e1900 */
[----:B------:R-:W0:Y:S01]  /*0250*/  S2UR UR5, SR_CgaCtaId ;  /* 0x00000000000579c3 */ /* 0x000e220000008800 */
[----:B------:R-:W-:Y:S02]  /*0260*/  UMOV UR4, 0x400 ;  /* 0x0000040000047882 */ /* 0x000fe40000000000 */
[----:B0-----:R-:W-:-:S06]  /*0270*/  ULEA UR4, UR5, UR4, 0x18 ;  /* 0x0000000405047291 */ /* 0x001fcc000f8ec0ff */
[----:B------:R-:W-:-:S05]  /*0280*/  LEA R19, R19, UR4, 0x2 ;  /* 0x0000000413137c11 */ /* 0x000fca000f8e10ff */
[----:B--2---:R0:W-:Y:S02]  /*0290*/  STS [R19], R4 ;  /* 0x0000000413007388 */ /* 0x0041e40000000800 */
.L_x_35:
[----:B------:R-:W-:Y:S05]  /*02a0*/  WARPSYNC.ALL ;  /* 0x0000000000007948 */ /* 0x000fea0003800000 */
[----:B------:R-:W-:Y:S06]  /*02b0*/  BAR.SYNC.DEFER_BLOCKING 0x0 ;  /* 0x0000000000007b1d */ /* 0x000fec0000010000 */
[----:B------:R-:W-:Y:S05]  /*02c0*/  @P1 EXIT ;  /* 0x000000000000194d */ /* 0x000fea0003800000 */
[----:B------:R-:W1:Y:S01]  /*02d0*/  S2UR UR5, SR_CgaCtaId ;  /* 0x00000000000579c3 */ /* 0x000e620000008800 */
[----:B------:R-:W-:Y:S01]  /*02e0*/  UMOV UR4, 0x400 ;  /* 0x0000040000047882 */ /* 0x000fe20000000000 */
[----:B------:R-:W-:Y:S01]  /*02f0*/  MOV R0, 0x58 ;  /* 0x0000005800007802 */ /* 0x000fe20000000f00 */
[----:B------:R-:W-:Y:S02]  /*0300*/  IMAD.MOV.U32 R6, RZ, RZ, R18 ;  /* 0x000000ffff067224 */ /* 0x000fe400078e0012 */
[----:B------:R-:W-:-:S03]  /*0310*/  IMAD.MOV.U32 R7, RZ, RZ, R2 ;  /* 0x000000ffff077224 */ /* 0x000fc600078e0002 */
[----:B------:R2:W3:Y:S01]  /*0320*/  LDC.64 R16, c[0x4][R0] ;  /* 0x0100000000107b82 */ /* 0x0004e20000000a00 */
[----:B-1----:R-:W-:-:S09]  /*0330*/  ULEA UR4, UR5, UR4, 0x18 ;  /* 0x0000000405047291 */ /* 0x002fd2000f8ec0ff */
[----:B------:R-:W1:Y:S02]  /*0340*/  LDS.128 R8, [UR4] ;  /* 0x00000004ff087984 */ /* 0x000e640008000c00 */
[----:B------:R-:W0:Y:S02]  /*0350*/  LDCU.64 UR4, c[0x4][0x30] ;  /* 0x01000600ff0477ac */ /* 0x000e240008000a00 */
[----:B0-----:R-:W-:Y:S02]  /*0360*/  IMAD.U32 R4, RZ, RZ, UR4 ;  /* 0x00000004ff047e24 */ /* 0x001fe4000f8e00ff */
[----:B------:R-:W-:Y:S01]  /*0370*/  IMAD.U32 R5, RZ, RZ, UR5 ;  /* 0x00000005ff057e24 */ /* 0x000fe2000f8e00ff */
[----:B-1----:R-:W-:Y:S08]  /*0380*/  F2F.F64.F32 R12, R8 ;  /* 0x00000008000c7310 */ /* 0x002ff00000201800 */
[----:B------:R-:W0:Y:S08]  /*0390*/  F2F.F64.F32 R14, R9 ;  /* 0x00000009000e7310 */ /* 0x000e300000201800 */
[----:B------:R-:W-:Y:S01]  /*03a0*/  F2F.F64.F32 R20, R10 ;  /* 0x0000000a00147310 */ /* 0x000fe20000201800 */
[----:B0-----:R2:W-:Y:S07]  /*03b0*/  STL.128 [R1], R12 ;  /* 0x0000000c01007387 */ /* 0x0015ee0000100c00 */
[----:B------:R-:W0:Y:S02]  /*03c0*/  F2F.F64.F32 R22, R11 ;  /* 0x0000000b00167310 */ /* 0x000e240000201800 */
[----:B0--3--:R2:W-:Y:S02]  /*03d0*/  STL.128 [R1+0x10], R20 ;  /* 0x0000101401007387 */ /* 0x0095e40000100c00 */
[----:B--2---:R-:W-:-:S07]  /*03e0*/  LEPC R20, `(.L_x_36) ;  /* 0x000000001014794e */ /* 0x004fce0000000000 */
[----:B------:R-:W-:Y:S05]  /*03f0*/  CALL.ABS.NOINC R16 ;  /* 0x0000000010007343 */ /* 0x000fea0003c00000 */
.L_x_36:
[----:B------:R-:W-:Y:S05]  /*0400*/  EXIT ;  /* 0x000000000000794d */ /* 0x000fea0003800000 */
.L_x_37:
        /* <DEDUP_REMOVED lines=15> */
.L_x_54:


//--------------------- .text._Z17debugKernelPrintfPfi --------------------------
	.section	.text._Z17debugKernelPrintfPfi,"ax",@progbits
	.align	128
        .global         _Z17debugKernelPrintfPfi
        .type           _Z17debugKernelPrintfPfi,@function
        .size           _Z17debugKernelPrintfPfi,(.L_x_55 - _Z17debugKernelPrintfPfi)
        .other          _Z17debugKernelPrintfPfi,@"STO_CUDA_ENTRY STV_DEFAULT"
_Z17debugKernelPrintfPfi:
.text._Z17debugKernelPrintfPfi:
[----:B------:R-:W0:Y:S01]  /*0000*/  LDC R1, c[0x0][0x37c] ;  /* 0x0000df00ff017b82 */ /* 0x000e220000000800 */
[----:B------:R-:W1:Y:S01]  /*0010*/  S2R R12, SR_TID.X ;  /* 0x00000000000c7919 */ /* 0x000e620000002100 */
[----:B------:R-:W2:Y:S06]  /*0020*/  LDCU UR5, c[0x0][0x2fc] ;  /* 0x00005f80ff0577ac */ /* 0x000eac0008000800 */
[----:B------:R-:W3:Y:S01]  /*0030*/  LDC.64 R16, c[0x0][0x380] ;  /* 0x0000e000ff107b82 */ /* 0x000ee20000000a00 */
[----:B0-----:R-:W-:Y:S01]  /*0040*/  VIADD R1, R1, 0xffffffe8 ;  /* 0xffffffe801017836 */ /* 0x001fe20000000000 */
[----:B------:R-:W1:Y:S01]  /*0050*/  S2R R3, SR_CTAID.X ;  /* 0x0000000000037919 */ /* 0x000e620000002500 */
[----:B------:R-:W1:Y:S01]  /*0060*/  LDCU UR6, c[0x0][0x360] ;  /* 0x00006c00ff0677ac */ /* 0x000e620008000800 */
[----:B------:R-:W-:Y:S01]  /*0070*/  BSSY.RECONVERGENT B6, `(.L_x_38) ;  /* 0x0000017000067945 */ /* 0x000fe20003800200 */
[----:B------:R-:W0:Y:S01]  /*0080*/  LDCU UR4, c[0x0][0x2f8] ;  /* 0x00005f00ff0477ac */ /* 0x000e220008000800 */
[----:B------:R-:W4:Y:S01]  /*0090*/  LDCU.64 UR36, c[0x0][0x358] ;  /* 0x00006b00ff2477ac */ /* 0x000f220008000a00 */
[----:B0-----:R-:W-:-:S05]  /*00a0*/  IADD3 R19, P1, PT, R1, UR4, RZ ;  /* 0x0000000401137c10 */ /* 0x001fca000ff3e0ff */
[----:B--2---:R-:W-:Y:S02]  /*00b0*/  IMAD.X R18, RZ, RZ, UR5, P1 ;  /* 0x00000005ff127e24 */ /* 0x004fe400088e06ff */
[----:B-1----:R-:W-:-:S04]  /*00c0*/  IMAD R2, R3, UR6, R12 ;  /* 0x0000000603027c24 */ /* 0x002fc8000f8e020c */
[C---:B---3--:R-:W-:Y:S01]  /*00d0*/  IMAD.WIDE R16, R2.reuse, 0x4, R16 ;  /* 0x0000000402107825 */ /* 0x048fe200078e0210 */
[----:B------:R-:W-:-:S13]  /*00e0*/  ISETP.GT.AND P0, PT, R2, 0x4, PT ;  /* 0x000000040200780c */ /* 0x000fda0003f04270 */
[----:B----4-:R-:W-:Y:S05]  /*00f0*/  @P0 BRA `(.L_x_39) ;  /* 0x0000000000380947 */ /* 0x010fea0003800000 */
[----:B------:R-:W2:Y:S01]  /*0100*/  LDG.E R0, desc[UR36][R16.64] ;  /* 0x0000002410007981 */ /* 0x000ea2000c1e1900 */
[----:B------:R-:W-:Y:S01]  /*0110*/  MOV R10, 0x58 ;  /* 0x00000058000a7802 */ /* 0x000fe20000000f00 */
[----:B------:R-:W0:Y:S01]  /*0120*/  LDCU.64 UR4, c[0x4][0x18] ;  /* 0x01000300ff0477ac */ /* 0x000e220008000a00 */
[----:B------:R-:W-:Y:S01]  /*0130*/  IMAD.MOV.U32 R6, RZ, RZ, R19 ;  /* 0x000000ffff067224 */ /* 0x000fe200078e0013 */
[----:B------:R1:W-:Y:S01]  /*0140*/  STL.64 [R1], R2 ;  /* 0x0000000201007387 */ /* 0x0003e20000100a00 */
[----:B------:R-:W-:Y:S02]  /*0150*/  IMAD.MOV.U32 R7, RZ, RZ, R18 ;  /* 0x000000ffff077224 */ /* 0x000fe400078e0012 */
[----:B------:R-:W3:Y:S01]  /*0160*/  LDC.64 R10, c[0x4][R10] ;  /* 0x010000000a0a7b82 */ /* 0x000ee20000000a00 */
[----:B------:R1:W-:Y:S01]  /*0170*/  STL [R1+0x8], R12 ;  /* 0x0000080c01007387 */ /* 0x0003e20000100800 */
[----:B0-----:R-:W-:Y:S01]  /*0180*/  IMAD.U32 R4, RZ, RZ, UR4 ;  /* 0x00000004ff047e24 */ /* 0x001fe2000f8e00ff */
[----:B------:R-:W-:Y:S01]  /*0190*/  MOV R5, UR5 ;  /* 0x0000000500057c02 */ /* 0x000fe20008000f00 */
[----:B--2---:R-:W0:Y:S02]  /*01a0*/  F2F.F64.F32 R8, R0 ;  /* 0x0000000000087310 */ /* 0x004e240000201800 */
[----:B0--3--:R1:W-:Y:S04]  /*01b0*/  STL.64 [R1+0x10], R8 ;  /* 0x0000100801007387 */ /* 0x0093e80000100a00 */
[----:B------:R-:W-:-:S07]  /*01c0*/  LEPC R20, `(.L_x_39) ;  /* 0x000000001014794e */ /* 0x000fce0000000000 */
[----:B-1----:R-:W-:Y:S05]  /*01d0*/  CALL.ABS.NOINC R10 ;  /* 0x000000000a007343 */ /* 0x002fea0003c00000 */
.L_x_39:
[----:B------:R-:W-:Y:S05]  /*01e0*/  BSYNC.RECONVERGENT B6 ;  /* 0x0000000000067941 */ /* 0x000fea0003800200 */
.L_x_38:
[----:B------:R-:W0:Y:S02]  /*01f0*/  LDCU UR4, c[0x0][0x388] ;  /* 0x00007100ff0477ac */ /* 0x000e240008000800 */
[----:B0-----:R-:W-:-:S13]  /*0200*/  ISETP.GE.AND P0, PT, R2, UR4, PT ;  /* 0x0000000402007c0c */ /* 0x001fda000bf06270 */
[----:B------:R-:W-:Y:S05]  /*0210*/  @P0 EXIT ;  /* 0x000000000000094d */ /* 0x000fea0003800000 */
[----:B------:R-:W2:Y:S02]  /*0220*/  LDG.E R16, desc[UR36][R16.64] ;  /* 0x0000002410107981 */ /* 0x000ea4000c1e1900 */
[----:B--2---:R-:W-:-:S13]  /*0230*/  FSETP.GEU.AND P0, PT, R16, RZ, PT ;  /* 0x000000ff1000720b */ /* 0x004fda0003f0e000 */
[----:B------:R-:W-:Y:S05]  /*0240*/  @P0 EXIT ;  /* 0x000000000000094d */ /* 0x000fea0003800000 */
[----:B------:R-:W0:Y:S01]  /*0250*/  F2F.F64.F32 R16, R16 ;  /* 0x0000001000107310 */ /* 0x000e220000201800 */
[----:B------:R-:W-:Y:S01]  /*0260*/  MOV R0, 0x58 ;  /* 0x0000005800007802 */ /* 0x000fe20000000f00 */
[----:B------:R1:W-:Y:S01]  /*0270*/  STL [R1], R2 ;  /* 0x0000000201007387 */ /* 0x0003e20000100800 */
[----:B------:R-:W2:Y:S01]  /*0280*/  LDCU.64 UR4, c[0x4][0x20] ;  /* 0x01000400ff0477ac */ /* 0x000ea20008000a00 */
[----:B------:R-:W-:Y:S01]  /*0290*/  IMAD.MOV.U32 R6, RZ, RZ, R19 ;  /* 0x000000ffff067224 */ /* 0x000fe200078e0013 */
[----:B------:R1:W3:Y:S01]  /*02a0*/  LDC.64 R8, c[0x4][R0] ;  /* 0x0100000000087b82 */ /* 0x0002e20000000a00 */
[----:B------:R-:W-:Y:S01]  /*02b0*/  MOV R7, R18 ;  /* 0x0000001200077202 */ /* 0x000fe20000000f00 */
[----:B0-----:R1:W-:Y:S01]  /*02c0*/  STL.64 [R1+0x8], R16 ;  /* 0x0000081001007387 */ /* 0x0013e20000100a00 */
[----:B--2---:R-:W-:Y:S01]  /*02d0*/  MOV R4, UR4 ;  /* 0x0000000400047c02 */ /* 0x004fe20008000f00 */
[----:B------:R-:W-:-:S07]  /*02e0*/  IMAD.U32 R5, RZ, RZ, UR5 ;  /* 0x00000005ff057e24 */ /* 0x000fce000f8e00ff */
[----:B------:R-:W-:-:S07]  /*02f0*/  LEPC R20, `(.L_x_40) ;  /* 0x000000001014794e */ /* 0x000fce0000000000 */
[----:B-1-3--:R-:W-:Y:S05]  /*0300*/  CALL.ABS.NOINC R8 ;  /* 0x0000000008007343 */ /* 0x00afea0003c00000 */
.L_x_40:
[----:B------:R-:W-:Y:S05]  /*0310*/  EXIT ;  /* 0x000000000000794d */ /* 0x000fea0003800000 */
.L_x_41:
        /* <DEDUP_REMOVED lines=14> */
.L_x_55:


//--------------------- .nv.global.init           --------------------------
	.section	.nv.global.init,"aw",@progbits
	.align	4
.nv.global.init:
	.type		g_errorThread,@object
	.size		g_errorThread,(__cudart_i2opi_f - g_errorThread)
g_errorThread:
        /*0000*/ 	.byte	0xff, 0xff, 0xff, 0xff
	.type		__cudart_i2opi_f,@object
	.size		__cudart_i2opi_f,($str$5 - __cudart_i2opi_f)
__cudart_i2opi_f:
        /*0004*/ 	.byte	0x41, 0x90, 0x43, 0x3c, 0x99, 0x95, 0x62, 0xdb, 0xc0, 0xdd, 0x34, 0xf5, 0xd1, 0x57, 0x27, 0xfc
        /*0014*/ 	.byte	0x29, 0x15, 0x44, 0x4e, 0x6e, 0x83, 0xf9, 0xa2
	.type		$str$5,@object
	.size		$str$5,(__unnamed_1 - $str$5)
$str$5:
        /*001c*/ 	.byte	0x2f, 0x74, 0x6d, 0x70, 0x2f, 0x73, 0x61, 0x73, 0x73, 0x5f, 0x63, 0x75, 0x5f, 0x64, 0x69, 0x67
        /*002c*/ 	.byte	0x33, 0x77, 0x64, 0x6c, 0x69, 0x2f, 0x6b, 0x2e, 0x63, 0x75, 0x00
	.type		__unnamed_1,@object
	.size		__unnamed_1,($str$2 - __unnamed_1)
__unnamed_1:
        /*0037*/ 	.byte	0x76, 0x6f, 0x69, 0x64, 0x20, 0x61, 0x73, 0x73, 0x65, 0x72, 0x74, 0x4b, 0x65, 0x72, 0x6e, 0x65
        /*0047*/ 	.byte	0x6c, 0x28, 0x66, 0x6c, 0x6f, 0x61, 0x74, 0x20, 0x2a, 0x2c, 0x20, 0x69, 0x6e, 0x74, 0x29, 0x00
	.type		$str$2,@object
	.size		$str$2,($str$1 - $str$2)
$str$2:
        /*0057*/ 	.byte	0x57, 0x61, 0x72, 0x70, 0x20, 0x25, 0x64, 0x20, 0x28, 0xe7, 0xba, 0xbf, 0xe7, 0xa8, 0x8b, 0x20
        /*0067*/ 	.byte	0x25, 0x64, 0x2d, 0x25, 0x64, 0x29, 0x3a, 0x20, 0xe6, 0xb4, 0xbb, 0xe8, 0xb7, 0x83, 0x0a, 0x00
	.type		$str$1,@object
	.size		$str$1,($str$4 - $str$1)
$str$1:
        /*0077*/ 	.byte	0xe8, 0xad, 0xa6, 0xe5, 0x91, 0x8a, 0x3a, 0x20, 0x64, 0x61, 0x74, 0x61, 0x5b, 0x25, 0x64, 0x5d
        /*0087*/ 	.byte	0x20, 0x3d, 0x20, 0x25, 0x2e, 0x32, 0x66, 0x20, 0xe6, 0x98, 0xaf, 0xe8, 0xb4, 0x9f, 0xe6, 0x95
        /*0097*/ 	.byte	0xb0, 0x21, 0x0a, 0x00
	.type		$str$4,@object
	.size		$str$4,($str - $str$4)
$str$4:
        /*009b*/ 	.byte	0x64, 0x61, 0x74, 0x61, 0x5b, 0x74, 0x69, 0x64, 0x5d, 0x20, 0x3e, 0x3d, 0x20, 0x30, 0x2e, 0x30
        /*00ab*/ 	.byte	0x66, 0x20, 0x26, 0x26, 0x20, 0x22, 0xe6, 0x95, 0xb0, 0xe6, 0x8d, 0xae, 0xe5, 0xbf, 0x85, 0xe9
        /*00bb*/ 	.byte	0xa1, 0xbb, 0xe9, 0x9d, 0x9e, 0xe8, 0xb4, 0x9f, 0x21, 0x22, 0x00
	.type		$str,@object
	.size		$str,($str$3 - $str)
$str:
        /*00c6*/ 	.byte	0x5b, 0x54, 0x68, 0x72, 0x65, 0x61, 0x64, 0x20, 0x25, 0x64, 0x5d, 0x20, 0x42, 0x6c, 0x6f, 0x63
        /*00d6*/ 	.byte	0x6b, 0x3d, 0x25, 0x64, 0x2c, 0x20, 0x54, 0x68, 0x72, 0x65, 0x61, 0x64, 0x3d, 0x25, 0x64, 0x2c
        /*00e6*/ 	.byte	0x20, 0x56, 0x61, 0x6c, 0x75, 0x65, 0x3d, 0x25, 0x2e, 0x32, 0x66, 0x0a, 0x00
	.type		$str$3,@object
	.size		$str$3,(.L_6 - $str$3)
$str$3:
        /*00f3*/ 	.byte	0x42, 0x6c, 0x6f, 0x63, 0x6b, 0x20, 0x30, 0x20, 0xe5, 0x85, 0xb1, 0xe4, 0xba, 0xab, 0xe5, 0x86
        /*0103*/ 	.byte	0x85, 0xe5, 0xad, 0x98, 0xe5, 0x89, 0x8d, 0x20, 0x34, 0x20, 0xe4, 0xb8, 0xaa, 0xe5, 0x80, 0xbc
        /*0113*/ 	.byte	0x3a, 0x20, 0x25, 0x2e, 0x32, 0x66, 0x2c, 0x20, 0x25, 0x2e, 0x32, 0x66, 0x2c, 0x20, 0x25, 0x2e
        /*0123*/ 	.byte	0x32, 0x66, 0x2c, 0x20, 0x25, 0x2e, 0x32, 0x66, 0x0a, 0x00
.L_6:


//--------------------- .nv.shared.reserved.0     --------------------------
	.section	.nv.shared.reserved.0,"aw",@nobits
	.weak		__nv_reservedSMEM_offset_0_alias
	.size		__nv_reservedSMEM_offset_0_alias, 0, 64
	.other		__nv_reservedSMEM_offset_0_alias,@"STO_CUDA_RESERVED_SHARED STV_DEFAULT"
__nv_reservedSMEM_offset_0_alias:
	.zero		0
	.zero		64


//--------------------- .nv.global                --------------------------
	.section	.nv.global,"aw",@nobits
.nv.global:
	.type		g_errorFlag,@object
	.size		g_errorFlag,(.L_1 - g_errorFlag)
g_errorFlag:
	.zero		1
.L_1:


//--------------------- .nv.shared._Z23buggyKernelBankConflictPfS_i --------------------------
	.section	.nv.shared._Z23buggyKernelBankConflictPfS_i,"aw",@nobits
	.sectionflags	@""
	.align	4
.nv.shared._Z23buggyKernelBankConflictPfS_i:
	.zero		5248


//--------------------- .nv.shared._Z24buggyKernelUninitializedPfi --------------------------
	.section	.nv.shared._Z24buggyKernelUninitializedPfi,"aw",@nobits
	.sectionflags	@""
	.align	4
.nv.shared._Z24buggyKernelUninitializedPfi:
	.zero		2048


//--------------------- .nv.shared._Z19debugKernelDetailedPfi --------------------------
	.section	.nv.shared._Z19debugKernelDetailedPfi,"aw",@nobits
	.sectionflags	@""
	.align	4
.nv.shared._Z19debugKernelDetailedPfi:
	.zero		2048


//--------------------- .nv.constant0._Z22customErrorCheckKernelPfi --------------------------
	.section	.nv.constant0._Z22customErrorCheckKernelPfi,"a",@progbits
	.sectionflags	@""
	.align	4
.nv.constant0._Z22customErrorCheckKernelPfi:
	.zero		908


//--------------------- .nv.constant0._Z12assertKernelPfi --------------------------
	.section	.nv.constant0._Z12assertKernelPfi,"a",@progbits
	.sectionflags	@""
	.align	4
.nv.constant0._Z12assertKernelPfi:
	.zero		908


//--------------------- .nv.constant0._Z21performanceTestKernelPfPKfi --------------------------
	.section	.nv.constant0._Z21performanceTestKernelPfPKfi,"a",@progbits
	.sectionflags	@""
	.align	4
.nv.constant0._Z21performanceTestKernelPfPKfi:
	.zero		916


//--------------------- .nv.constant0._Z22misalignedAccessKernelPc --------------------------
	.section	.nv.constant0._Z22misalignedAccessKernelPc,"a",@progbits
	.sectionflags	@""
	.align	4
.nv.constant0._Z22misalignedAccessKernelPc:
	.zero		904


//--------------------- .nv.constant0._Z17memoryErrorKernelPfi --------------------------
	.section	.nv.constant0._Z17memoryErrorKernelPfi,"a",@progbits
	.sectionflags	@""
	.align	4
.nv.constant0._Z17memoryErrorKernelPfi:
	.zero		908


//--------------------- .nv.constant0._Z23buggyKernelBankConflictPfS_i --------------------------
	.section	.nv.constant0._Z23buggyKernelBankConflictPfS_i,"a",@progbits
	.sectionflags	@""
	.align	4
.nv.constant0._Z23buggyKernelBankConflictPfS_i:
	.zero		916


//--------------------- .nv.constant0._Z19buggyKernelDeadlockPii --------------------------
	.section	.nv.constant0._Z19buggyKernelDeadlockPii,"a",@progbits
	.sectionflags	@""
	.align	4
.nv.constant0._Z19buggyKernelDeadlockPii:
	.zero		908


//--------------------- .nv.constant0._Z15buggyKernelRacePi --------------------------
	.section	.nv.constant0._Z15buggyKernelRacePi,"a",@progbits
	.sectionflags	@""
	.align	4
.nv.constant0._Z15buggyKernelRacePi:
	.zero		904


//--------------------- .nv.constant0._Z24buggyKernelUninitializedPfi --------------------------
	.section	.nv.constant0._Z24buggyKernelUninitializedPfi,"a",@progbits
	.sectionflags	@""
	.align	4
.nv.constant0._Z24buggyKernelUninitializedPfi:
	.zero		908


//--------------------- .nv.constant0._Z14buggyKernelOOBPfi --------------------------
	.section	.nv.constant0._Z14buggyKernelOOBPfi,"a",@progbits
	.sectionflags	@""
	.align	4
.nv.constant0._Z14buggyKernelOOBPfi:
	.zero		908


//--------------------- .nv.constant0._Z19debugKernelDetailedPfi --------------------------
	.section	.nv.constant0._Z19debugKernelDetailedPfi,"a",@progbits
	.sectionflags	@""
	.align	4
.nv.constant0._Z19debugKernelDetailedPfi:
	.zero		908


//--------------------- .nv.constant0._Z17debugKernelPrintfPfi --------------------------
	.section	.nv.constant0._Z17debugKernelPrintfPfi,"a",@progbits
	.sectionflags	@""
	.align	4
.nv.constant0._Z17debugKernelPrintfPfi:
	.zero		908


//--------------------- SYMBOLS --------------------------

	.type		.nv.reservedSmem.offset0,@object
	.size		.nv.reservedSmem.offset0,0x4
	.type		.nv.reservedSmem.cap,@object
	.size		.nv.reservedSmem.cap,0x4
	.type		__assertfail,@function
	.type		vprintf,@function
